//
// Generated by NVIDIA NVVM Compiler
//
// Compiler Build ID: CL-36424714
// Cuda compilation tools, release 13.0, V13.0.88
// Based on NVVM 20.0.0
//

.version 9.0
.target sm_100
.address_size 64

	// .globl	_Z16initialize_waterRN4cuda3std3__45arrayINS2_IfLm400EEELm300EEERS3_
.const .align 4 .f32 DT;
.const .align 4 .f32 DX;
.const .align 4 .f32 DY;
.const .align 4 .f32 G;
.const .align 4 .f32 BETA;
.global .align 1 .b8 _ZN28_INTERNAL_1694b5db_4_k_cu_dx4cuda3std3__45__cpo5beginE[1];
.global .align 1 .b8 _ZN28_INTERNAL_1694b5db_4_k_cu_dx4cuda3std3__45__cpo3endE[1];
.global .align 1 .b8 _ZN28_INTERNAL_1694b5db_4_k_cu_dx4cuda3std3__45__cpo6cbeginE[1];
.global .align 1 .b8 _ZN28_INTERNAL_1694b5db_4_k_cu_dx4cuda3std3__45__cpo4cendE[1];
.global .align 1 .b8 _ZN28_INTERNAL_1694b5db_4_k_cu_dx4cuda3std3__45__cpo6rbeginE[1];
.global .align 1 .b8 _ZN28_INTERNAL_1694b5db_4_k_cu_dx4cuda3std3__45__cpo4rendE[1];
.global .align 1 .b8 _ZN28_INTERNAL_1694b5db_4_k_cu_dx4cuda3std3__45__cpo7crbeginE[1];
.global .align 1 .b8 _ZN28_INTERNAL_1694b5db_4_k_cu_dx4cuda3std3__45__cpo5crendE[1];
.global .align 1 .b8 _ZN28_INTERNAL_1694b5db_4_k_cu_dx4cuda3std3__419piecewise_constructE[1];
.global .align 1 .b8 _ZN28_INTERNAL_1694b5db_4_k_cu_dx4cuda3std6ranges3__45__cpo4swapE[1];
.global .align 1 .b8 _ZN28_INTERNAL_1694b5db_4_k_cu_dx4cuda3std6ranges3__45__cpo9iter_moveE[1];
.global .align 1 .b8 _ZN28_INTERNAL_1694b5db_4_k_cu_dx4cuda3std6ranges3__45__cpo5beginE[1];
.global .align 1 .b8 _ZN28_INTERNAL_1694b5db_4_k_cu_dx4cuda3std6ranges3__45__cpo3endE[1];
.global .align 1 .b8 _ZN28_INTERNAL_1694b5db_4_k_cu_dx4cuda3std6ranges3__45__cpo6cbeginE[1];
.global .align 1 .b8 _ZN28_INTERNAL_1694b5db_4_k_cu_dx4cuda3std6ranges3__45__cpo4cendE[1];
.global .align 1 .b8 _ZN28_INTERNAL_1694b5db_4_k_cu_dx4cuda3std6ranges3__45__cpo7advanceE[1];
.global .align 1 .b8 _ZN28_INTERNAL_1694b5db_4_k_cu_dx4cuda3std6ranges3__45__cpo9iter_swapE[1];
.global .align 1 .b8 _ZN28_INTERNAL_1694b5db_4_k_cu_dx4cuda3std6ranges3__45__cpo4nextE[1];
.global .align 1 .b8 _ZN28_INTERNAL_1694b5db_4_k_cu_dx4cuda3std6ranges3__45__cpo4prevE[1];
.global .align 1 .b8 _ZN28_INTERNAL_1694b5db_4_k_cu_dx4cuda3std6ranges3__45__cpo4dataE[1];
.global .align 1 .b8 _ZN28_INTERNAL_1694b5db_4_k_cu_dx4cuda3std6ranges3__45__cpo5cdataE[1];
.global .align 1 .b8 _ZN28_INTERNAL_1694b5db_4_k_cu_dx4cuda3std6ranges3__45__cpo4sizeE[1];
.global .align 1 .b8 _ZN28_INTERNAL_1694b5db_4_k_cu_dx4cuda3std6ranges3__45__cpo5ssizeE[1];
.global .align 1 .b8 _ZN28_INTERNAL_1694b5db_4_k_cu_dx4cuda3std6ranges3__45__cpo8distanceE[1];

.visible .entry _Z16initialize_waterRN4cuda3std3__45arrayINS2_IfLm400EEELm300EEERS3_(
	.param .u64 .ptr .align 1 _Z16initialize_waterRN4cuda3std3__45arrayINS2_IfLm400EEELm300EEERS3__param_0,
	.param .u64 .ptr .align 1 _Z16initialize_waterRN4cuda3std3__45arrayINS2_IfLm400EEELm300EEERS3__param_1
)
{
	.reg .pred 	%p<2>;
	.reg .b32 	%r<12>;
	.reg .b32 	%f<28>;
	.reg .b64 	%rd<11>;
	.reg .b64 	%fd<10>;

	ld.param.u64 	%rd2, [_Z16initialize_waterRN4cuda3std3__45arrayINS2_IfLm400EEELm300EEERS3__param_0];
	ld.param.u64 	%rd1, [_Z16initialize_waterRN4cuda3std3__45arrayINS2_IfLm400EEELm300EEERS3__param_1];
	cvta.to.global.u64 	%rd3, %rd2;
	mov.u32 	%r2, %ctaid.x;
	mov.u32 	%r3, %ntid.x;
	mov.u32 	%r4, %tid.x;
	mad.lo.s32 	%r5, %r2, %r3, %r4;
	mov.u32 	%r6, %ctaid.y;
	mov.u32 	%r7, %ntid.y;
	mov.u32 	%r8, %tid.y;
	mad.lo.s32 	%r1, %r6, %r7, %r8;
	cvt.rn.f64.s32 	%fd1, %r5;
	add.f64 	%fd2, %fd1, 0dC059000000000000;
	mul.f64 	%fd3, %fd2, 0d4059000000000000;
	div.rn.f64 	%fd4, %fd3, 0d4072C00000000000;
	cvt.rn.f32.f64 	%f1, %fd4;
	add.s32 	%r9, %r1, -199;
	cvt.rn.f64.s32 	%fd5, %r9;
	mul.f64 	%fd6, %fd5, 0d4059000000000000;
	div.rn.f64 	%fd7, %fd6, 0d4079000000000000;
	cvt.rn.f32.f64 	%f2, %fd7;
	mul.f32 	%f3, %f2, %f2;
	fma.rn.f32 	%f4, %f1, %f1, %f3;
	cvt.f64.f32 	%fd8, %f4;
	mul.f64 	%fd9, %fd8, 0dBF947AE147AE147B;
	cvt.rn.f32.f64 	%f5, %fd9;
	fma.rn.f32 	%f6, %f5, 0f3BBB989D, 0f3F000000;
	cvt.sat.f32.f32 	%f7, %f6;
	mov.f32 	%f8, 0f4B400001;
	mov.f32 	%f9, 0f437C0000;
	fma.rm.f32 	%f10, %f7, %f9, %f8;
	add.f32 	%f11, %f10, 0fCB40007F;
	neg.f32 	%f12, %f11;
	fma.rn.f32 	%f13, %f5, 0f3FB8AA3B, %f12;
	fma.rn.f32 	%f14, %f5, 0f32A57060, %f13;
	mov.b32 	%r10, %f10;
	shl.b32 	%r11, %r10, 23;
	mov.b32 	%f15, %r11;
	ex2.approx.ftz.f32 	%f16, %f14;
	mul.f32 	%f17, %f16, %f15;
	mul.wide.s32 	%rd4, %r5, 1600;
	add.s64 	%rd5, %rd3, %rd4;
	mul.wide.u32 	%rd6, %r1, 4;
	add.s64 	%rd7, %rd5, %rd6;
	st.global.f32 	[%rd7], %f17;
	setp.ne.s32 	%p1, %r5, 0;
	@%p1 bra 	$L__BB0_2;
	cvta.to.global.u64 	%rd8, %rd1;
	ld.const.f32 	%f18, [BETA];
	cvt.rn.f32.u32 	%f19, %r1;
	mov.f32 	%f20, 0f43480000;
	sub.f32 	%f21, %f20, %f19;
	mul.f32 	%f22, %f21, %f18;
	ld.const.f32 	%f23, [DY];
	mul.f32 	%f24, %f22, %f23;
	ld.const.f32 	%f25, [DT];
	mul.f32 	%f26, %f24, %f25;
	mul.f32 	%f27, %f26, 0f447A0000;
	add.s64 	%rd10, %rd8, %rd6;
	st.global.f32 	[%rd10], %f27;
$L__BB0_2:
	ret;

}
	// .globl	_Z9integrateR5water
.visible .entry _Z9integrateR5water(
	.param .u64 .ptr .align 1 _Z9integrateR5water_param_0
)
{
	.reg .pred 	%p<6>;
	.reg .b32 	%r<12>;
	.reg .b32 	%f<38>;
	.reg .b64 	%rd<13>;

	ld.param.u64 	%rd3, [_Z9integrateR5water_param_0];
	cvta.to.global.u64 	%rd1, %rd3;
	mov.u32 	%r3, %ctaid.x;
	mov.u32 	%r4, %ntid.x;
	mov.u32 	%r5, %tid.x;
	mad.lo.s32 	%r1, %r3, %r4, %r5;
	mov.u32 	%r6, %ctaid.y;
	mov.u32 	%r7, %ntid.y;
	mov.u32 	%r8, %tid.y;
	mad.lo.s32 	%r9, %r6, %r7, %r8;
	setp.gt.s32 	%p1, %r1, 298;
	setp.gt.u32 	%p2, %r9, 398;
	or.pred  	%p3, %p1, %p2;
	@%p3 bra 	$L__BB1_2;
	mul.wide.s32 	%rd4, %r1, 1600;
	mul.wide.u32 	%rd5, %r9, 4;
	add.s64 	%rd6, %rd1, %rd5;
	add.s64 	%rd7, %rd6, %rd4;
	ld.global.f32 	%f1, [%rd7];
	ld.const.f32 	%f2, [DT];
	ld.const.f32 	%f3, [DX];
	div.rn.f32 	%f4, %f2, %f3;
	ld.const.f32 	%f5, [G];
	mul.f32 	%f6, %f4, %f5;
	ld.global.f32 	%f7, [%rd7+961600];
	ld.global.f32 	%f8, [%rd7+960000];
	sub.f32 	%f9, %f7, %f8;
	ld.global.f32 	%f10, [%rd6+1440000];
	ld.global.f32 	%f11, [%rd7+480000];
	fma.rn.f32 	%f12, %f10, %f11, %f9;
	mul.f32 	%f13, %f6, %f12;
	sub.f32 	%f14, %f1, %f13;
	st.global.f32 	[%rd7], %f14;
	ld.const.f32 	%f15, [DY];
	div.rn.f32 	%f16, %f2, %f15;
	mul.f32 	%f17, %f16, %f5;
	ld.global.f32 	%f18, [%rd7+960004];
	sub.f32 	%f19, %f18, %f8;
	ld.global.f32 	%f20, [%rd6+1440000];
	mul.f32 	%f21, %f1, %f20;
	sub.f32 	%f22, %f19, %f21;
	mul.f32 	%f23, %f17, %f22;
	sub.f32 	%f24, %f11, %f23;
	st.global.f32 	[%rd7+480000], %f24;
$L__BB1_2:
	setp.ne.s32 	%p4, %r1, 0;
	@%p4 bra 	$L__BB1_4;
	mul.wide.u32 	%rd8, %r9, 4;
	add.s64 	%rd9, %rd1, %rd8;
	mov.b32 	%r10, 0;
	st.global.u32 	[%rd9], %r10;
	st.global.u32 	[%rd9+478400], %r10;
	st.global.u32 	[%rd9+476800], %r10;
$L__BB1_4:
	setp.ne.s32 	%p5, %r9, 0;
	mul.wide.s32 	%rd10, %r1, 1600;
	add.s64 	%rd2, %rd1, %rd10;
	@%p5 bra 	$L__BB1_6;
	mov.b32 	%r11, 0;
	st.global.u32 	[%rd2+480000], %r11;
	st.global.u32 	[%rd2+481596], %r11;
	st.global.u32 	[%rd2+481592], %r11;
$L__BB1_6:
	ld.const.f32 	%f25, [DT];
	ld.const.f32 	%f26, [DX];
	div.rn.f32 	%f27, %f25, %f26;
	mul.wide.u32 	%rd11, %r9, 4;
	add.s64 	%rd12, %rd2, %rd11;
	ld.global.f32 	%f28, [%rd12];
	ld.global.f32 	%f29, [%rd12+-1600];
	sub.f32 	%f30, %f28, %f29;
	ld.global.f32 	%f31, [%rd12+480000];
	ld.global.f32 	%f32, [%rd12+479996];
	sub.f32 	%f33, %f31, %f32;
	add.f32 	%f34, %f30, %f33;
	mul.f32 	%f35, %f27, %f34;
	ld.global.f32 	%f36, [%rd12+960000];
	sub.f32 	%f37, %f36, %f35;
	st.global.f32 	[%rd12+960000], %f37;
	ret;

}


// ===== COMPILED SASS (sm_100) =====

	.target	sm_100

	.elftype	@"ET_EXEC"


//--------------------- .note.nv.tkinfo           --------------------------
	.section	.note.nv.tkinfo,"",@"SHT_NOTE"
	.sectionflags	@"SHF_NOTE_NV_TKINFO"
	.tkinfo
        /*0018*/ 	.word	0x00000002
        /*0030*/ 	.string	""
        /*0030*/ 	.string	"ptxas"
        /*0030*/ 	.string	"Cuda compilation tools, release 13.0, V13.0.88"
        /*0030*/ 	.string	"Build cuda_13.0.r13.0/compiler.36424714_0"
        /*0030*/ 	.string	"-arch sm_100 -m 64 "



//--------------------- .note.nv.cuinfo           --------------------------
	.section	.note.nv.cuinfo,"",@"SHT_NOTE"
	.sectionflags	@"SHF_NOTE_NV_CUINFO"
        /*0018*/ 	.short	0x0002
        /*001a*/ 	.short	0x0064
        /*001c*/ 	.short	0x0082
	.zero		2


//--------------------- .nv.info                  --------------------------
	.section	.nv.info,"",@"SHT_CUDA_INFO"
	.align	4


	//----- nvinfo : EIATTR_REGCOUNT
	.align		4
        /*0000*/ 	.byte	0x04, 0x2f
        /*0002*/ 	.short	(.L_30 - .L_29)
	.align		4
.L_29:
        /*0004*/ 	.word	index@(_Z16initialize_waterRN4cuda3std3__45arrayINS2_IfLm400EEELm300EEERS3_)
        /*0008*/ 	.word	0x0000001b


	//----- nvinfo : EIATTR_FRAME_SIZE
	.align		4
.L_30:
        /*000c*/ 	.byte	0x04, 0x11
        /*000e*/ 	.short	(.L_32 - .L_31)
	.align		4
.L_31:
        /*0010*/ 	.word	index@($__internal_1_$__cuda_sm20_div_rn_f64_full)
        /*0014*/ 	.word	0x00000000


	//----- nvinfo : EIATTR_FRAME_SIZE
	.align		4
.L_32:
        /*0018*/ 	.byte	0x04, 0x11
        /*001a*/ 	.short	(.L_34 - .L_33)
	.align		4
.L_33:
        /*001c*/ 	.word	index@(_Z16initialize_waterRN4cuda3std3__45arrayINS2_IfLm400EEELm300EEERS3_)
        /*0020*/ 	.word	0x00000000


	//----- nvinfo : EIATTR_REGCOUNT
	.align		4
.L_34:
        /*0024*/ 	.byte	0x04, 0x2f
        /*0026*/ 	.short	(.L_36 - .L_35)
	.align		4
.L_35:
        /*0028*/ 	.word	index@(_Z9integrateR5water)
        /*002c*/ 	.word	0x00000017


	//----- nvinfo : EIATTR_FRAME_SIZE
	.align		4
.L_36:
        /*0030*/ 	.byte	0x04, 0x11
        /*0032*/ 	.short	(.L_38 - .L_37)
	.align		4
.L_37:
        /*0034*/ 	.word	index@($__internal_0_$__cuda_sm3x_div_rn_noftz_f32_slowpath)
        /*0038*/ 	.word	0x00000000


	//----- nvinfo : EIATTR_FRAME_SIZE
	.align		4
.L_38:
        /*003c*/ 	.byte	0x04, 0x11
        /*003e*/ 	.short	(.L_40 - .L_39)
	.align		4
.L_39:
        /*0040*/ 	.word	index@(_Z9integrateR5water)
        /*0044*/ 	.word	0x00000000


	//----- nvinfo : EIATTR_MIN_STACK_SIZE
	.align		4
.L_40:
        /*0048*/ 	.byte	0x04, 0x12
        /*004a*/ 	.short	(.L_42 - .L_41)
	.align		4
.L_41:
        /*004c*/ 	.word	index@(_Z9integrateR5water)
        /*0050*/ 	.word	0x00000000


	//----- nvinfo : EIATTR_MIN_STACK_SIZE
	.align		4
.L_42:
        /*0054*/ 	.byte	0x04, 0x12
        /*0056*/ 	.short	(.L_44 - .L_43)
	.align		4
.L_43:
        /*0058*/ 	.word	index@(_Z16initialize_waterRN4cuda3std3__45arrayINS2_IfLm400EEELm300EEERS3_)
        /*005c*/ 	.word	0x00000000
.L_44:


//--------------------- .nv.compat                --------------------------
	.section	.nv.compat,"",@"SHT_CUDA_COMPAT_INFO"
	.align	4
        /*0000*/ 	.byte	0x02, 0x09, 0x00, 0x00, 0x02, 0x02, 0x01, 0x00, 0x02, 0x05, 0x05, 0x00, 0x03, 0x07, 0x01, 0x01
        /*0010*/ 	.byte	0x02, 0x03, 0x00, 0x00, 0x02, 0x06, 0x01, 0x00, 0x04, 0x0b, 0x08, 0x00, 0x01, 0x00, 0x00, 0x00
        /*0020*/ 	.byte	0x00, 0x00, 0x00, 0x00


//--------------------- .nv.info._Z9integrateR5water --------------------------
	.section	.nv.info._Z9integrateR5water,"",@"SHT_CUDA_INFO"
	.sectionflags	@""
	.align	4


	//----- nvinfo : EIATTR_CUDA_API_VERSION
	.align		4
        /*0000*/ 	.byte	0x04, 0x37
        /*0002*/ 	.short	(.L_46 - .L_45)
.L_45:
        /*0004*/ 	.word	0x00000082


	//----- nvinfo : EIATTR_KPARAM_INFO
	.align		4
.L_46:
        /*0008*/ 	.byte	0x04, 0x17
        /*000a*/ 	.short	(.L_48 - .L_47)
.L_47:
        /*000c*/ 	.word	0x00000000
        /*0010*/ 	.short	0x0000
        /*0012*/ 	.short	0x0000
        /*0014*/ 	.byte	0x00, 0xf5, 0x21, 0x00


	//----- nvinfo : EIATTR_SPARSE_MMA_MASK
	.align		4
.L_48:
        /*0018*/ 	.byte	0x03, 0x50
        /*001a*/ 	.short	0x0000


	//----- nvinfo : EIATTR_MAXREG_COUNT
	.align		4
        /*001c*/ 	.byte	0x03, 0x1b
        /*001e*/ 	.short	0x00ff


	//----- nvinfo : EIATTR_MERCURY_ISA_VERSION
	.align		4
        /*0020*/ 	.byte	0x03, 0x5f
        /*0022*/ 	.short	0x0101


	//----- nvinfo : EIATTR_VRC_CTA_INIT_COUNT
	.align		4
        /*0024*/ 	.byte	0x02, 0x4a
	.zero		1
	.zero		1


	//----- nvinfo : EIATTR_EXIT_INSTR_OFFSETS
	.align		4
        /*0028*/ 	.byte	0x04, 0x1c
        /*002a*/ 	.short	(.L_50 - .L_49)


	//   ....[0]....
.L_49:
        /*002c*/ 	.word	0x00000650


	//----- nvinfo : EIATTR_CRS_STACK_SIZE
	.align		4
.L_50:
        /*0030*/ 	.byte	0x04, 0x1e
        /*0032*/ 	.short	(.L_52 - .L_51)
.L_51:
        /*0034*/ 	.word	0x00000000


	//----- nvinfo : EIATTR_CBANK_PARAM_SIZE
	.align		4
.L_52:
        /*0038*/ 	.byte	0x03, 0x19
        /*003a*/ 	.short	0x0008


	//----- nvinfo : EIATTR_PARAM_CBANK
	.align		4
        /*003c*/ 	.byte	0x04, 0x0a
        /*003e*/ 	.short	(.L_54 - .L_53)
	.align		4
.L_53:
        /*0040*/ 	.word	index@(.nv.constant0._Z9integrateR5water)
        /*0044*/ 	.short	0x0380
        /*0046*/ 	.short	0x0008


	//----- nvinfo : EIATTR_SW_WAR
	.align		4
.L_54:
        /*0048*/ 	.byte	0x04, 0x36
        /*004a*/ 	.short	(.L_56 - .L_55)
.L_55:
        /*004c*/ 	.word	0x00000008
.L_56:


//--------------------- .nv.info._Z16initialize_waterRN4cuda3std3__45arrayINS2_IfLm400EEELm300EEERS3_ --------------------------
	.section	.nv.info._Z16initialize_waterRN4cuda3std3__45arrayINS2_IfLm400EEELm300EEERS3_,"",@"SHT_CUDA_INFO"
	.sectionflags	@""
	.align	4


	//----- nvinfo : EIATTR_CUDA_API_VERSION
	.align		4
        /*0000*/ 	.byte	0x04, 0x37
        /*0002*/ 	.short	(.L_58 - .L_57)
.L_57:
        /*0004*/ 	.word	0x00000082


	//----- nvinfo : EIATTR_KPARAM_INFO
	.align		4
.L_58:
        /*0008*/ 	.byte	0x04, 0x17
        /*000a*/ 	.short	(.L_60 - .L_59)
.L_59:
        /*000c*/ 	.word	0x00000000
        /*0010*/ 	.short	0x0001
        /*0012*/ 	.short	0x0008
        /*0014*/ 	.byte	0x00, 0xf5, 0x21, 0x00


	//----- nvinfo : EIATTR_KPARAM_INFO
	.align		4
.L_60:
        /*0018*/ 	.byte	0x04, 0x17
        /*001a*/ 	.short	(.L_62 - .L_61)
.L_61:
        /*001c*/ 	.word	0x00000000
        /*0020*/ 	.short	0x0000
        /*0022*/ 	.short	0x0000
        /*0024*/ 	.byte	0x00, 0xf5, 0x21, 0x00


	//----- nvinfo : EIATTR_SPARSE_MMA_MASK
	.align		4
.L_62:
        /*0028*/ 	.byte	0x03, 0x50
        /*002a*/ 	.short	0x0000


	//----- nvinfo : EIATTR_MAXREG_COUNT
	.align		4
        /*002c*/ 	.byte	0x03, 0x1b
        /*002e*/ 	.short	0x00ff


	//----- nvinfo : EIATTR_MERCURY_ISA_VERSION
	.align		4
        /*0030*/ 	.byte	0x03, 0x5f
        /*0032*/ 	.short	0x0101


	//----- nvinfo : EIATTR_VRC_CTA_INIT_COUNT
	.align		4
        /*0034*/ 	.byte	0x02, 0x4a
	.zero		1
	.zero		1


	//----- nvinfo : EIATTR_EXIT_INSTR_OFFSETS
	.align		4
        /*0038*/ 	.byte	0x04, 0x1c
        /*003a*/ 	.short	(.L_64 - .L_63)


	//   ....[0]....
.L_63:
        /*003c*/ 	.word	0x00000590


	//   ....[1]....
        /*0040*/ 	.word	0x00000660


	//----- nvinfo : EIATTR_CRS_STACK_SIZE
	.align		4
.L_64:
        /*0044*/ 	.byte	0x04, 0x1e
        /*0046*/ 	.short	(.L_66 - .L_65)
.L_65:
        /*0048*/ 	.word	0x00000000


	//----- nvinfo : EIATTR_CBANK_PARAM_SIZE
	.align		4
.L_66:
        /*004c*/ 	.byte	0x03, 0x19
        /*004e*/ 	.short	0x0010


	//----- nvinfo : EIATTR_PARAM_CBANK
	.align		4
        /*0050*/ 	.byte	0x04, 0x0a
        /*0052*/ 	.short	(.L_68 - .L_67)
	.align		4
.L_67:
        /*0054*/ 	.word	index@(.nv.constant0._Z16initialize_waterRN4cuda3std3__45arrayINS2_IfLm400EEELm300EEERS3_)
        /*0058*/ 	.short	0x0380
        /*005a*/ 	.short	0x0010


	//----- nvinfo : EIATTR_SW_WAR
	.align		4
.L_68:
        /*005c*/ 	.byte	0x04, 0x36
        /*005e*/ 	.short	(.L_70 - .L_69)
.L_69:
        /*0060*/ 	.word	0x00000008
.L_70:


//--------------------- .nv.callgraph             --------------------------
	.section	.nv.callgraph,"",@"SHT_CUDA_CALLGRAPH"
	.align	4
	.sectionentsize	8
	.align		4
        /*0000*/ 	.word	0x00000000
	.align		4
        /*0004*/ 	.word	0xffffffff
	.align		4
        /*0008*/ 	.word	0x00000000
	.align		4
        /*000c*/ 	.word	0xfffffffe
	.align		4
        /*0010*/ 	.word	0x00000000
	.align		4
        /*0014*/ 	.word	0xfffffffd
	.align		4
        /*0018*/ 	.word	0x00000000
	.align		4
        /*001c*/ 	.word	0xfffffffc


//--------------------- .nv.constant3             --------------------------
	.section	.nv.constant3,"a",@progbits
	.align	4
.nv.constant3:
	.type		DT,@object
	.size		DT,(DX - DT)
DT:
	.zero		4
	.type		DX,@object
	.size		DX,(DY - DX)
DX:
	.zero		4
	.type		DY,@object
	.size		DY,(G - DY)
DY:
	.zero		4
	.type		G,@object
	.size		G,(BETA - G)
G:
	.zero		4
	.type		BETA,@object
	.size		BETA,(.L_4 - BETA)
BETA:
	.zero		4
.L_4:


//--------------------- .nv.constant4             --------------------------
	.section	.nv.constant4,"a",@progbits
	.align	8
	.align		8
.nv.constant4:
        /*0000*/ 	.dword	_ZN28_INTERNAL_1694b5db_4_k_cu_dx4cuda3std3__45__cpo5beginE
	.align		8
        /*0008*/ 	.dword	_ZN28_INTERNAL_1694b5db_4_k_cu_dx4cuda3std3__45__cpo3endE
	.align		8
        /*0010*/ 	.dword	_ZN28_INTERNAL_1694b5db_4_k_cu_dx4cuda3std3__45__cpo6cbeginE
	.align		8
        /*0018*/ 	.dword	_ZN28_INTERNAL_1694b5db_4_k_cu_dx4cuda3std3__45__cpo4cendE
	.align		8
        /*0020*/ 	.dword	_ZN28_INTERNAL_1694b5db_4_k_cu_dx4cuda3std3__45__cpo6rbeginE
	.align		8
        /*0028*/ 	.dword	_ZN28_INTERNAL_1694b5db_4_k_cu_dx4cuda3std3__45__cpo4rendE
	.align		8
        /*0030*/ 	.dword	_ZN28_INTERNAL_1694b5db_4_k_cu_dx4cuda3std3__45__cpo7crbeginE
	.align		8
        /*0038*/ 	.dword	_ZN28_INTERNAL_1694b5db_4_k_cu_dx4cuda3std3__45__cpo5crendE
	.align		8
        /*0040*/ 	.dword	_ZN28_INTERNAL_1694b5db_4_k_cu_dx4cuda3std3__419piecewise_constructE
	.align		8
        /*0048*/ 	.dword	_ZN28_INTERNAL_1694b5db_4_k_cu_dx4cuda3std6ranges3__45__cpo4swapE
	.align		8
        /*0050*/ 	.dword	_ZN28_INTERNAL_1694b5db_4_k_cu_dx4cuda3std6ranges3__45__cpo9iter_moveE
	.align		8
        /*0058*/ 	.dword	_ZN28_INTERNAL_1694b5db_4_k_cu_dx4cuda3std6ranges3__45__cpo5beginE
	.align		8
        /*0060*/ 	.dword	_ZN28_INTERNAL_1694b5db_4_k_cu_dx4cuda3std6ranges3__45__cpo3endE
	.align		8
        /*0068*/ 	.dword	_ZN28_INTERNAL_1694b5db_4_k_cu_dx4cuda3std6ranges3__45__cpo6cbeginE
	.align		8
        /*0070*/ 	.dword	_ZN28_INTERNAL_1694b5db_4_k_cu_dx4cuda3std6ranges3__45__cpo4cendE
	.align		8
        /*0078*/ 	.dword	_ZN28_INTERNAL_1694b5db_4_k_cu_dx4cuda3std6ranges3__45__cpo7advanceE
	.align		8
        /*0080*/ 	.dword	_ZN28_INTERNAL_1694b5db_4_k_cu_dx4cuda3std6ranges3__45__cpo9iter_swapE
	.align		8
        /*0088*/ 	.dword	_ZN28_INTERNAL_1694b5db_4_k_cu_dx4cuda3std6ranges3__45__cpo4nextE
	.align		8
        /*0090*/ 	.dword	_ZN28_INTERNAL_1694b5db_4_k_cu_dx4cuda3std6ranges3__45__cpo4prevE
	.align		8
        /*0098*/ 	.dword	_ZN28_INTERNAL_1694b5db_4_k_cu_dx4cuda3std6ranges3__45__cpo4dataE
	.align		8
        /*00a0*/ 	.dword	_ZN28_INTERNAL_1694b5db_4_k_cu_dx4cuda3std6ranges3__45__cpo5cdataE
	.align		8
        /*00a8*/ 	.dword	_ZN28_INTERNAL_1694b5db_4_k_cu_dx4cuda3std6ranges3__45__cpo4sizeE
	.align		8
        /*00b0*/ 	.dword	_ZN28_INTERNAL_1694b5db_4_k_cu_dx4cuda3std6ranges3__45__cpo5ssizeE
	.align		8
        /*00b8*/ 	.dword	_ZN28_INTERNAL_1694b5db_4_k_cu_dx4cuda3std6ranges3__45__cpo8distanceE


//--------------------- .text._Z9integrateR5water --------------------------
	.section	.text._Z9integrateR5water,"ax",@progbits
	.align	128
        .global         _Z9integrateR5water
        .type           _Z9integrateR5water,@function
        .size           _Z9integrateR5water,(.L_x_27 - _Z9integrateR5water)
        .other          _Z9integrateR5water,@"STO_CUDA_ENTRY STV_DEFAULT"
_Z9integrateR5water:
.text._Z9integrateR5water:
[----:B------:R-:W-:Y:S01]  /*0000*/  LDC R1, c[0x0][0x37c] ;  /* 0x0000df00ff017b82 */ /* 0x000fe20000000800 */
[----:B------:R-:W0:Y:S07]  /*0010*/  S2R R3, SR_TID.Y ;  /* 0x0000000000037919 */ /* 0x000e2e0000002200 */
[----:B------:R-:W1:Y:S01]  /*0020*/  LDC R9, c[0x0][0x360] ;  /* 0x0000d800ff097b82 */ /* 0x000e620000000800 */
[----:B------:R-:W-:Y:S01]  /*0030*/  BSSY.RECONVERGENT B0, `(.L_x_0) ;  /* 0x000003d000007945 */ /* 0x000fe20003800200 */
[----:B------:R-:W1:Y:S06]  /*0040*/  S2R R2, SR_TID.X ;  /* 0x0000000000027919 */ /* 0x000e6c0000002100 */
[----:B------:R-:W0:Y:S08]  /*0050*/  S2UR UR5, SR_CTAID.Y ;  /* 0x00000000000579c3 */ /* 0x000e300000002600 */
[----:B------:R-:W0:Y:S08]  /*0060*/  LDC R8, c[0x0][0x364] ;  /* 0x0000d900ff087b82 */ /* 0x000e300000000800 */
[----:B------:R-:W1:Y:S08]  /*0070*/  S2UR UR4, SR_CTAID.X ;  /* 0x00000000000479c3 */ /* 0x000e700000002500 */
[----:B------:R-:W2:Y:S01]  /*0080*/  LDC R0, c[0x3][RZ] ;  /* 0x00c00000ff007b82 */ /* 0x000ea20000000800 */
[----:B0-----:R-:W-:-:S05]  /*0090*/  IMAD R8, R8, UR5, R3 ;  /* 0x0000000508087c24 */ /* 0x001fca000f8e0203 */
[----:B------:R-:W-:Y:S01]  /*00a0*/  ISETP.GT.U32.AND P0, PT, R8, 0x18e, PT ;  /* 0x0000018e0800780c */ /* 0x000fe20003f04070 */
[----:B-1----:R-:W-:Y:S01]  /*00b0*/  IMAD R9, R9, UR4, R2 ;  /* 0x0000000409097c24 */ /* 0x002fe2000f8e0202 */
[----:B------:R-:W0:Y:S04]  /*00c0*/  LDCU.64 UR4, c[0x0][0x358] ;  /* 0x00006b00ff0477ac */ /* 0x000e280008000a00 */
[----:B------:R-:W-:-:S13]  /*00d0*/  ISETP.GT.OR P0, PT, R9, 0x12a, P0 ;  /* 0x0000012a0900780c */ /* 0x000fda0000704670 */
[----:B--2---:R-:W-:Y:S05]  /*00e0*/  @P0 BRA `(.L_x_1) ;  /* 0x0000000000c40947 */ /* 0x004fea0003800000 */
[----:B------:R-:W1:Y:S08]  /*00f0*/  LDC.64 R6, c[0x0][0x380] ;  /* 0x0000e000ff067b82 */ /* 0x000e700000000a00 */
[----:B------:R-:W2:Y:S01]  /*0100*/  LDC.64 R12, c[0x3][RZ] ;  /* 0x00c00000ff0c7b82 */ /* 0x000ea20000000a00 */
[----:B-1----:R-:W-:-:S04]  /*0110*/  IMAD.WIDE.U32 R6, R8, 0x4, R6 ;  /* 0x0000000408067825 */ /* 0x002fc800078e0006 */
[----:B------:R-:W-:-:S05]  /*0120*/  IMAD.WIDE R4, R9, 0x640, R6 ;  /* 0x0000064009047825 */ /* 0x000fca00078e0206 */
[----:B0-----:R0:W5:Y:S01]  /*0130*/  LDG.E R10, desc[UR4][R4.64] ;  /* 0x00000004040a7981 */ /* 0x001162000c1e1900 */
[----:B--2---:R-:W1:Y:S08]  /*0140*/  MUFU.RCP R2, R13 ;  /* 0x0000000d00027308 */ /* 0x004e700000001000 */
[----:B------:R-:W2:Y:S01]  /*0150*/  FCHK P0, R12, R13 ;  /* 0x0000000d0c007302 */ /* 0x000ea20000000000 */
[----:B-1----:R-:W-:-:S04]  /*0160*/  FFMA R3, R2, -R13, 1 ;  /* 0x3f80000002037423 */ /* 0x002fc8000000080d */
[----:B------:R-:W-:-:S04]  /*0170*/  FFMA R3, R2, R3, R2 ;  /* 0x0000000302037223 */ /* 0x000fc80000000002 */
[----:B------:R-:W-:-:S04]  /*0180*/  FFMA R11, R3, R12, RZ ;  /* 0x0000000c030b7223 */ /* 0x000fc800000000ff */
[----:B------:R-:W-:-:S04]  /*0190*/  FFMA R2, R11, -R13, R12 ;  /* 0x8000000d0b027223 */ /* 0x000fc8000000000c */
[----:B------:R-:W-:Y:S01]  /*01a0*/  FFMA R2, R3, R2, R11 ;  /* 0x0000000203027223 */ /* 0x000fe2000000000b */
[----:B0-2---:R-:W-:Y:S06]  /*01b0*/  @!P0 BRA `(.L_x_2) ;  /* 0x0000000000108947 */ /* 0x005fec0003800000 */
[----:B------:R-:W0:Y:S01]  /*01c0*/  LDCU UR6, c[0x3][0x4] ;  /* 0x00c00080ff0677ac */ /* 0x000e220008000800 */
[----:B------:R-:W-:Y:S01]  /*01d0*/  MOV R12, 0x200 ;  /* 0x00000200000c7802 */ /* 0x000fe20000000f00 */
[----:B0-----:R-:W-:-:S07]  /*01e0*/  IMAD.U32 R3, RZ, RZ, UR6 ;  /* 0x00000006ff037e24 */ /* 0x001fce000f8e00ff */
[----:B-----5:R-:W-:Y:S05]  /*01f0*/  CALL.REL.NOINC `($__internal_0_$__cuda_sm3x_div_rn_noftz_f32_slowpath) ;  /* 0x0000000400187944 */ /* 0x020fea0003c00000 */
.L_x_2:
[----:B------:R-:W2:Y:S01]  /*0200*/  LDG.E R16, desc[UR4][R4.64+0xeac40] ;  /* 0x0eac400404107981 */ /* 0x000ea2000c1e1900 */
[----:B------:R-:W0:Y:S01]  /*0210*/  LDC.64 R12, c[0x3][0x8] ;  /* 0x00c00200ff0c7b82 */ /* 0x000e220000000a00 */
[----:B------:R-:W1:Y:S02]  /*0220*/  LDCU UR6, c[0x3][URZ] ;  /* 0x00c00000ff0677ac */ /* 0x000e640008000800 */
[----:B------:R-:W2:Y:S04]  /*0230*/  LDG.E R11, desc[UR4][R4.64+0xea600] ;  /* 0x0ea60004040b7981 */ /* 0x000ea8000c1e1900 */
[----:B------:R-:W3:Y:S04]  /*0240*/  LDG.E R18, desc[UR4][R6.64+0x15f900] ;  /* 0x15f9000406127981 */ /* 0x000ee8000c1e1900 */
[----:B------:R-:W3:Y:S01]  /*0250*/  LDG.E R14, desc[UR4][R4.64+0x75300] ;  /* 0x07530004040e7981 */ /* 0x000ee2000c1e1900 */
[----:B-1----:R-:W-:Y:S01]  /*0260*/  IMAD.U32 R17, RZ, RZ, UR6 ;  /* 0x00000006ff117e24 */ /* 0x002fe2000f8e00ff */
[----:B0-----:R-:W0:Y:S01]  /*0270*/  MUFU.RCP R15, R12 ;  /* 0x0000000c000f7308 */ /* 0x001e220000001000 */
[----:B------:R-:W-:-:S07]  /*0280*/  FMUL R13, R2, R13 ;  /* 0x0000000d020d7220 */ /* 0x000fce0000400000 */
[----:B------:R-:W1:Y:S01]  /*0290*/  FCHK P0, R17, R12 ;  /* 0x0000000c11007302 */ /* 0x000e620000000000 */
[----:B0-----:R-:W-:-:S04]  /*02a0*/  FFMA R2, R15, -R12, 1 ;  /* 0x3f8000000f027423 */ /* 0x001fc8000000080c */
[----:B------:R-:W-:Y:S01]  /*02b0*/  FFMA R2, R15, R2, R15 ;  /* 0x000000020f027223 */ /* 0x000fe2000000000f */
[----:B--2---:R-:W-:-:S04]  /*02c0*/  FADD R3, R16, -R11 ;  /* 0x8000000b10037221 */ /* 0x004fc80000000000 */
[----:B---3--:R-:W-:-:S04]  /*02d0*/  FFMA R3, R18, R14, R3 ;  /* 0x0000000e12037223 */ /* 0x008fc80000000003 */
[----:B-----5:R-:W-:Y:S01]  /*02e0*/  FFMA R3, -R13, R3, R10 ;  /* 0x000000030d037223 */ /* 0x020fe2000000010a */
[----:B------:R-:W-:-:S04]  /*02f0*/  FFMA R13, R2, UR6, RZ ;  /* 0x00000006020d7c23 */ /* 0x000fc800080000ff */
[----:B------:R0:W-:Y:S01]  /*0300*/  STG.E desc[UR4][R4.64], R3 ;  /* 0x0000000304007986 */ /* 0x0001e2000c101904 */
[----:B------:R-:W-:-:S04]  /*0310*/  FFMA R16, R13, -R12, UR6 ;  /* 0x000000060d107e23 */ /* 0x000fc8000800080c */
[----:B------:R-:W-:Y:S01]  /*0320*/  FFMA R2, R2, R16, R13 ;  /* 0x0000001002027223 */ /* 0x000fe2000000000d */
[----:B-1----:R-:W-:Y:S06]  /*0330*/  @!P0 BRA `(.L_x_3) ;  /* 0x0000000000108947 */ /* 0x002fec0003800000 */
[----:B------:R-:W0:Y:S01]  /*0340*/  LDCU UR6, c[0x3][0x8] ;  /* 0x00c00100ff0677ac */ /* 0x000e220008000800 */
[----:B------:R-:W-:Y:S02]  /*0350*/  MOV R12, 0x380 ;  /* 0x00000380000c7802 */ /* 0x000fe40000000f00 */
[----:B0-----:R-:W-:-:S07]  /*0360*/  MOV R3, UR6 ;  /* 0x0000000600037c02 */ /* 0x001fce0008000f00 */
[----:B------:R-:W-:Y:S05]  /*0370*/  CALL.REL.NOINC `($__internal_0_$__cuda_sm3x_div_rn_noftz_f32_slowpath) ;  /* 0x0000000000b87944 */ /* 0x000fea0003c00000 */
.L_x_3:
[----:B------:R-:W2:Y:S01]  /*0380*/  LDG.E R12, desc[UR4][R4.64+0xea604] ;  /* 0x0ea60404040c7981 */ /* 0x000ea2000c1e1900 */
[----:B------:R-:W0:Y:S03]  /*0390*/  LDCU UR6, c[0x3][0xc] ;  /* 0x00c00180ff0677ac */ /* 0x000e260008000800 */
[----:B------:R-:W3:Y:S01]  /*03a0*/  LDG.E R6, desc[UR4][R6.64+0x15f900] ;  /* 0x15f9000406067981 */ /* 0x000ee2000c1e1900 */
[----:B0-----:R-:W-:Y:S01]  /*03b0*/  FMUL R3, R2, UR6 ;  /* 0x0000000602037c20 */ /* 0x001fe20008400000 */
[----:B--2---:R-:W-:-:S04]  /*03c0*/  FADD R11, -R11, R12 ;  /* 0x0000000c0b0b7221 */ /* 0x004fc80000000100 */
[----:B---3--:R-:W-:-:S04]  /*03d0*/  FFMA R11, -R10, R6, R11 ;  /* 0x000000060a0b7223 */ /* 0x008fc8000000010b */
[----:B------:R-:W-:-:S05]  /*03e0*/  FFMA R3, -R3, R11, R14 ;  /* 0x0000000b03037223 */ /* 0x000fca000000010e */
[----:B------:R1:W-:Y:S02]  /*03f0*/  STG.E desc[UR4][R4.64+0x75300], R3 ;  /* 0x0753000304007986 */ /* 0x0003e4000c101904 */
.L_x_1:
[----:B0-----:R-:W-:Y:S05]  /*0400*/  BSYNC.RECONVERGENT B0 ;  /* 0x0000000000007941 */ /* 0x001fea0003800200 */
.L_x_0:
[----:B------:R-:W0:Y:S01]  /*0410*/  LDC.64 R10, c[0x3][RZ] ;  /* 0x00c00000ff0a7b82 */ /* 0x000e220000000a00 */
[----:B------:R-:W-:Y:S02]  /*0420*/  ISETP.NE.AND P0, PT, R9, RZ, PT ;  /* 0x000000ff0900720c */ /* 0x000fe40003f05270 */
[----:B------:R-:W-:-:S05]  /*0430*/  ISETP.NE.AND P1, PT, R8, RZ, PT ;  /* 0x000000ff0800720c */ /* 0x000fca0003f25270 */
[----:B-1----:R-:W1:Y:S01]  /*0440*/  LDC.64 R4, c[0x0][0x380] ;  /* 0x0000e000ff047b82 */ /* 0x002e620000000a00 */
[----:B0-----:R-:W0:Y:S05]  /*0450*/  MUFU.RCP R2, R11 ;  /* 0x0000000b00027308 */ /* 0x001e2a0000001000 */
[----:B-1----:R-:W-:-:S04]  /*0460*/  @!P0 IMAD.WIDE.U32 R6, R8, 0x4, R4 ;  /* 0x0000000408068825 */ /* 0x002fc800078e0004 */
[----:B------:R-:W-:Y:S01]  /*0470*/  IMAD.WIDE R4, R9, 0x640, R4 ;  /* 0x0000064009047825 */ /* 0x000fe200078e0204 */
[----:B------:R1:W-:Y:S04]  /*0480*/  @!P0 STG.E desc[UR4][R6.64], RZ ;  /* 0x000000ff06008986 */ /* 0x0003e8000c101904 */
[----:B------:R1:W-:Y:S01]  /*0490*/  @!P0 STG.E desc[UR4][R6.64+0x74cc0], RZ ;  /* 0x074cc0ff06008986 */ /* 0x0003e2000c101904 */
[----:B0-----:R-:W-:-:S03]  /*04a0*/  FFMA R3, R2, -R11, 1 ;  /* 0x3f80000002037423 */ /* 0x001fc6000000080b */
[----:B------:R1:W-:Y:S01]  /*04b0*/  @!P0 STG.E desc[UR4][R6.64+0x74680], RZ ;  /* 0x074680ff06008986 */ /* 0x0003e2000c101904 */
[----:B------:R-:W0:Y:S01]  /*04c0*/  FCHK P0, R10, R11 ;  /* 0x0000000b0a007302 */ /* 0x000e220000000000 */
[----:B------:R-:W-:Y:S02]  /*04d0*/  FFMA R3, R2, R3, R2 ;  /* 0x0000000302037223 */ /* 0x000fe40000000002 */
[----:B------:R1:W-:Y:S02]  /*04e0*/  @!P1 STG.E desc[UR4][R4.64+0x75300], RZ ;  /* 0x075300ff04009986 */ /* 0x0003e4000c101904 */
[----:B------:R-:W-:Y:S02]  /*04f0*/  FFMA R9, R3, R10, RZ ;  /* 0x0000000a03097223 */ /* 0x000fe400000000ff */
[----:B------:R1:W-:Y:S02]  /*0500*/  @!P1 STG.E desc[UR4][R4.64+0x7593c], RZ ;  /* 0x07593cff04009986 */ /* 0x0003e4000c101904 */
[----:B------:R-:W-:-:S02]  /*0510*/  FFMA R2, R9, -R11, R10 ;  /* 0x8000000b09027223 */ /* 0x000fc4000000000a */
[----:B------:R1:W-:Y:S02]  /*0520*/  @!P1 STG.E desc[UR4][R4.64+0x75938], RZ ;  /* 0x075938ff04009986 */ /* 0x0003e4000c101904 */
[----:B------:R-:W-:Y:S01]  /*0530*/  FFMA R3, R3, R2, R9 ;  /* 0x0000000203037223 */ /* 0x000fe20000000009 */
[----:B0-----:R-:W-:Y:S06]  /*0540*/  @!P0 BRA `(.L_x_4) ;  /* 0x0000000000148947 */ /* 0x001fec0003800000 */
[----:B------:R-:W0:Y:S01]  /*0550*/  LDCU UR6, c[0x3][0x4] ;  /* 0x00c00080ff0677ac */ /* 0x000e220008000800 */
[----:B------:R-:W-:Y:S01]  /*0560*/  MOV R12, 0x590 ;  /* 0x00000590000c7802 */ /* 0x000fe20000000f00 */
[----:B0-----:R-:W-:-:S07]  /*0570*/  IMAD.U32 R3, RZ, RZ, UR6 ;  /* 0x00000006ff037e24 */ /* 0x001fce000f8e00ff */
[----:B-1----:R-:W-:Y:S05]  /*0580*/  CALL.REL.NOINC `($__internal_0_$__cuda_sm3x_div_rn_noftz_f32_slowpath) ;  /* 0x0000000000347944 */ /* 0x002fea0003c00000 */
[----:B------:R-:W-:-:S07]  /*0590*/  IMAD.MOV.U32 R3, RZ, RZ, R2 ;  /* 0x000000ffff037224 */ /* 0x000fce00078e0002 */
.L_x_4:
[----:B-1----:R-:W-:-:S05]  /*05a0*/  IMAD.WIDE.U32 R4, R8, 0x4, R4 ;  /* 0x0000000408047825 */ /* 0x002fca00078e0004 */
[----:B------:R-:W2:Y:S04]  /*05b0*/  LDG.E R0, desc[UR4][R4.64] ;  /* 0x0000000404007981 */ /* 0x000ea8000c1e1900 */
[----:B------:R-:W2:Y:S04]  /*05c0*/  LDG.E R7, desc[UR4][R4.64+-0x640] ;  /* 0xfff9c00404077981 */ /* 0x000ea8000c1e1900 */
[----:B------:R-:W3:Y:S04]  /*05d0*/  LDG.E R2, desc[UR4][R4.64+0x75300] ;  /* 0x0753000404027981 */ /* 0x000ee8000c1e1900 */
[----:B------:R-:W3:Y:S04]  /*05e0*/  LDG.E R9, desc[UR4][R4.64+0x752fc] ;  /* 0x0752fc0404097981 */ /* 0x000ee8000c1e1900 */
[----:B------:R-:W4:Y:S01]  /*05f0*/  LDG.E R11, desc[UR4][R4.64+0xea600] ;  /* 0x0ea60004040b7981 */ /* 0x000f22000c1e1900 */
[----:B--2---:R-:W-:Y:S01]  /*0600*/  FADD R0, R0, -R7 ;  /* 0x8000000700007221 */ /* 0x004fe20000000000 */
[----:B---3--:R-:W-:-:S04]  /*0610*/  FADD R9, R2, -R9 ;  /* 0x8000000902097221 */ /* 0x008fc80000000000 */
[----:B------:R-:W-:-:S04]  /*0620*/  FADD R0, R0, R9 ;  /* 0x0000000900007221 */ /* 0x000fc80000000000 */
[----:B----4-:R-:W-:-:S05]  /*0630*/  FFMA R3, R0, -R3, R11 ;  /* 0x8000000300037223 */ /* 0x010fca000000000b */
[----:B------:R-:W-:Y:S01]  /*0640*/  STG.E desc[UR4][R4.64+0xea600], R3 ;  /* 0x0ea6000304007986 */ /* 0x000fe2000c101904 */
[----:B------:R-:W-:Y:S05]  /*0650*/  EXIT ;  /* 0x000000000000794d */ /* 0x000fea0003800000 */
        .weak           $__internal_0_$__cuda_sm3x_div_rn_noftz_f32_slowpath
        .type           $__internal_0_$__cuda_sm3x_div_rn_noftz_f32_slowpath,@function
        .size           $__internal_0_$__cuda_sm3x_div_rn_noftz_f32_slowpath,(.L_x_27 - $__internal_0_$__cuda_sm3x_div_rn_noftz_f32_slowpath)
$__internal_0_$__cuda_sm3x_div_rn_noftz_f32_slowpath:
[----:B------:R-:W-:Y:S01]  /*0660*/  SHF.R.U32.HI R13, RZ, 0x17, R3 ;  /* 0x00000017ff0d7819 */ /* 0x000fe20000011603 */
[----:B------:R-:W-:Y:S01]  /*0670*/  BSSY.RECONVERGENT B1, `(.L_x_5) ;  /* 0x0000063000017945 */ /* 0x000fe20003800200 */
[--C-:B------:R-:W-:Y:S01]  /*0680*/  SHF.R.U32.HI R2, RZ, 0x17, R0.reuse ;  /* 0x00000017ff027819 */ /* 0x100fe20000011600 */
[----:B------:R-:W-:Y:S01]  /*0690*/  IMAD.MOV.U32 R16, RZ, RZ, R0 ;  /* 0x000000ffff107224 */ /* 0x000fe200078e0000 */
[----:B------:R-:W-:Y:S02]  /*06a0*/  LOP3.LUT R13, R13, 0xff, RZ, 0xc0, !PT ;  /* 0x000000ff0d0d7812 */ /* 0x000fe400078ec0ff */
[----:B------:R-:W-:Y:S02]  /*06b0*/  LOP3.LUT R2, R2, 0xff, RZ, 0xc0, !PT ;  /* 0x000000ff02027812 */ /* 0x000fe400078ec0ff */
[----:B------:R-:W-:-:S03]  /*06c0*/  IADD3 R18, PT, PT, R13, -0x1, RZ ;  /* 0xffffffff0d127810 */ /* 0x000fc60007ffe0ff */
[----:B------:R-:W-:Y:S01]  /*06d0*/  VIADD R17, R2, 0xffffffff ;  /* 0xffffffff02117836 */ /* 0x000fe20000000000 */
[----:B------:R-:W-:-:S04]  /*06e0*/  ISETP.GT.U32.AND P0, PT, R18, 0xfd, PT ;  /* 0x000000fd1200780c */ /* 0x000fc80003f04070 */
[----:B------:R-:W-:-:S13]  /*06f0*/  ISETP.GT.U32.OR P0, PT, R17, 0xfd, P0 ;  /* 0x000000fd1100780c */ /* 0x000fda0000704470 */
[----:B------:R-:W-:Y:S01]  /*0700*/  @!P0 MOV R15, RZ ;  /* 0x000000ff000f8202 */ /* 0x000fe20000000f00 */
[----:B------:R-:W-:Y:S06]  /*0710*/  @!P0 BRA `(.L_x_6) ;  /* 0x00000000005c8947 */ /* 0x000fec0003800000 */
[----:B------:R-:W-:Y:S02]  /*0720*/  FSETP.GTU.FTZ.AND P0, PT, |R0|, +INF , PT ;  /* 0x7f8000000000780b */ /* 0x000fe40003f1c200 */
[----:B------:R-:W-:-:S04]  /*0730*/  FSETP.GTU.FTZ.AND P1, PT, |R3|, +INF , PT ;  /* 0x7f8000000300780b */ /* 0x000fc80003f3c200 */
[----:B------:R-:W-:-:S13]  /*0740*/  PLOP3.LUT P0, PT, P0, P1, PT, 0xf8, 0x8f ;  /* 0x00000000008f781c */ /* 0x000fda0000703f70 */
[----:B------:R-:W-:Y:S05]  /*0750*/  @P0 BRA `(.L_x_7) ;  /* 0x00000004004c0947 */ /* 0x000fea0003800000 */
[----:B------:R-:W-:-:S13]  /*0760*/  LOP3.LUT P0, RZ, R3, 0x7fffffff, R16, 0xc8, !PT ;  /* 0x7fffffff03ff7812 */ /* 0x000fda000780c810 */
[----:B------:R-:W-:Y:S05]  /*0770*/  @!P0 BRA `(.L_x_8) ;  /* 0x00000004003c8947 */ /* 0x000fea0003800000 */
[C---:B------:R-:W-:Y:S02]  /*0780*/  FSETP.NEU.FTZ.AND P2, PT, |R0|.reuse, +INF , PT ;  /* 0x7f8000000000780b */ /* 0x040fe40003f5d200 */
[----:B------:R-:W-:Y:S02]  /*0790*/  FSETP.NEU.FTZ.AND P1, PT, |R3|, +INF , PT ;  /* 0x7f8000000300780b */ /* 0x000fe40003f3d200 */
[----:B------:R-:W-:-:S11]  /*07a0*/  FSETP.NEU.FTZ.AND P0, PT, |R0|, +INF , PT ;  /* 0x7f8000000000780b */ /* 0x000fd60003f1d200 */
[----:B------:R-:W-:Y:S05]  /*07b0*/  @!P1 BRA !P2, `(.L_x_8) ;  /* 0x00000004002c9947 */ /* 0x000fea0005000000 */
[----:B------:R-:W-:-:S04]  /*07c0*/  LOP3.LUT P2, RZ, R16, 0x7fffffff, RZ, 0xc0, !PT ;  /* 0x7fffffff10ff7812 */ /* 0x000fc8000784c0ff */
[----:B------:R-:W-:-:S13]  /*07d0*/  PLOP3.LUT P1, PT, P1, P2, PT, 0x2f, 0xf2 ;  /* 0x0000000000f2781c */ /* 0x000fda0000f24577 */
[----:B------:R-:W-:Y:S05]  /*07e0*/  @P1 BRA `(.L_x_9) ;  /* 0x0000000400181947 */ /* 0x000fea0003800000 */
[----:B------:R-:W-:-:S04]  /*07f0*/  LOP3.LUT P1, RZ, R3, 0x7fffffff, RZ, 0xc0, !PT ;  /* 0x7fffffff03ff7812 */ /* 0x000fc8000782c0ff */
[----:B------:R-:W-:-:S13]  /*0800*/  PLOP3.LUT P0, PT, P0, P1, PT, 0x2f, 0xf2 ;  /* 0x0000000000f2781c */ /* 0x000fda0000702577 */
[----:B------:R-:W-:Y:S05]  /*0810*/  @P0 BRA `(.L_x_10) ;  /* 0x0000000400000947 */ /* 0x000fea0003800000 */
[----:B------:R-:W-:Y:S02]  /*0820*/  ISETP.GE.AND P0, PT, R17, RZ, PT ;  /* 0x000000ff1100720c */ /* 0x000fe40003f06270 */
[----:B------:R-:W-:-:S11]  /*0830*/  ISETP.GE.AND P1, PT, R18, RZ, PT ;  /* 0x000000ff1200720c */ /* 0x000fd60003f26270 */
[----:B------:R-:W-:Y:S02]  /*0840*/  @P0 IMAD.MOV.U32 R15, RZ, RZ, RZ ;  /* 0x000000ffff0f0224 */ /* 0x000fe400078e00ff */
[----:B------:R-:W-:Y:S01]  /*0850*/  @!P0 FFMA R16, R0, 1.84467440737095516160e+19, RZ ;  /* 0x5f80000000108823 */ /* 0x000fe200000000ff */
[----:B------:R-:W-:Y:S02]  /*0860*/  @!P0 IMAD.MOV.U32 R15, RZ, RZ, -0x40 ;  /* 0xffffffc0ff0f8424 */ /* 0x000fe400078e00ff */
[----:B------:R-:W-:-:S03]  /*0870*/  @!P1 FFMA R3, R3, 1.84467440737095516160e+19, RZ ;  /* 0x5f80000003039823 */ /* 0x000fc600000000ff */
[----:B------:R-:W-:-:S07]  /*0880*/  @!P1 IADD3 R15, PT, PT, R15, 0x40, RZ ;  /* 0x000000400f0f9810 */ /* 0x000fce0007ffe0ff */
.L_x_6:
[----:B------:R-:W-:Y:S01]  /*0890*/  LEA R18, R13, 0xc0800000, 0x17 ;  /* 0xc08000000d127811 */ /* 0x000fe200078eb8ff */
[----:B------:R-:W-:Y:S01]  /*08a0*/  BSSY.RECONVERGENT B2, `(.L_x_11) ;  /* 0x0000036000027945 */ /* 0x000fe20003800200 */
[----:B------:R-:W-:-:S03]  /*08b0*/  IADD3 R17, PT, PT, R2, -0x7f, RZ ;  /* 0xffffff8102117810 */ /* 0x000fc60007ffe0ff */
[----:B------:R-:W-:Y:S02]  /*08c0*/  IMAD.IADD R18, R3, 0x1, -R18 ;  /* 0x0000000103127824 */ /* 0x000fe400078e0a12 */
[C---:B------:R-:W-:Y:S02]  /*08d0*/  IMAD R2, R17.reuse, -0x800000, R16 ;  /* 0xff80000011027824 */ /* 0x040fe400078e0210 */
[----:B------:R0:W1:Y:S01]  /*08e0*/  MUFU.RCP R3, R18 ;  /* 0x0000001200037308 */ /* 0x0000620000001000 */
[----:B------:R-:W-:Y:S01]  /*08f0*/  FADD.FTZ R19, -R18, -RZ ;  /* 0x800000ff12137221 */ /* 0x000fe20000010100 */
[----:B0-----:R-:W-:-:S05]  /*0900*/  IADD3 R18, PT, PT, R17, 0x7f, -R13 ;  /* 0x0000007f11127810 */ /* 0x001fca0007ffe80d */
[----:B------:R-:W-:Y:S02]  /*0910*/  IMAD.IADD R18, R18, 0x1, R15 ;  /* 0x0000000112127824 */ /* 0x000fe400078e020f */
[----:B-1----:R-:W-:-:S04]  /*0920*/  FFMA R20, R3, R19, 1 ;  /* 0x3f80000003147423 */ /* 0x002fc80000000013 */
[----:B------:R-:W-:-:S04]  /*0930*/  FFMA R3, R3, R20, R3 ;  /* 0x0000001403037223 */ /* 0x000fc80000000003 */
[----:B------:R-:W-:-:S04]  /*0940*/  FFMA R16, R2, R3, RZ ;  /* 0x0000000302107223 */ /* 0x000fc800000000ff */
[----:B------:R-:W-:-:S04]  /*0950*/  FFMA R20, R19, R16, R2 ;  /* 0x0000001013147223 */ /* 0x000fc80000000002 */
[----:B------:R-:W-:-:S04]  /*0960*/  FFMA R16, R3, R20, R16 ;  /* 0x0000001403107223 */ /* 0x000fc80000000010 */
[----:B------:R-:W-:-:S04]  /*0970*/  FFMA R19, R19, R16, R2 ;  /* 0x0000001013137223 */ /* 0x000fc80000000002 */
[----:B------:R-:W-:-:S05]  /*0980*/  FFMA R2, R3, R19, R16 ;  /* 0x0000001303027223 */ /* 0x000fca0000000010 */
[----:B------:R-:W-:-:S04]  /*0990*/  SHF.R.U32.HI R13, RZ, 0x17, R2 ;  /* 0x00000017ff0d7819 */ /* 0x000fc80000011602 */
[----:B------:R-:W-:-:S04]  /*09a0*/  LOP3.LUT R13, R13, 0xff, RZ, 0xc0, !PT ;  /* 0x000000ff0d0d7812 */ /* 0x000fc800078ec0ff */
[----:B------:R-:W-:-:S05]  /*09b0*/  IADD3 R17, PT, PT, R13, R18, RZ ;  /* 0x000000120d117210 */ /* 0x000fca0007ffe0ff */
[----:B------:R-:W-:-:S05]  /*09c0*/  VIADD R13, R17, 0xffffffff ;  /* 0xffffffff110d7836 */ /* 0x000fca0000000000 */
[----:B------:R-:W-:-:S13]  /*09d0*/  ISETP.GE.U32.AND P0, PT, R13, 0xfe, PT ;  /* 0x000000fe0d00780c */ /* 0x000fda0003f06070 */
[----:B------:R-:W-:Y:S05]  /*09e0*/  @!P0 BRA `(.L_x_12) ;  /* 0x0000000000808947 */ /* 0x000fea0003800000 */
[----:B------:R-:W-:-:S13]  /*09f0*/  ISETP.GT.AND P0, PT, R17, 0xfe, PT ;  /* 0x000000fe1100780c */ /* 0x000fda0003f04270 */
[----:B------:R-:W-:Y:S05]  /*0a00*/  @P0 BRA `(.L_x_13) ;  /* 0x00000000006c0947 */ /* 0x000fea0003800000 */
[----:B------:R-:W-:-:S13]  /*0a10*/  ISETP.GE.AND P0, PT, R17, 0x1, PT ;  /* 0x000000011100780c */ /* 0x000fda0003f06270 */
[----:B------:R-:W-:Y:S05]  /*0a20*/  @P0 BRA `(.L_x_14) ;  /* 0x0000000000740947 */ /* 0x000fea0003800000 */
[----:B------:R-:W-:Y:S02]  /*0a30*/  ISETP.GE.AND P0, PT, R17, -0x18, PT ;  /* 0xffffffe81100780c */ /* 0x000fe40003f06270 */
[----:B------:R-:W-:-:S11]  /*0a40*/  LOP3.LUT R2, R2, 0x80000000, RZ, 0xc0, !PT ;  /* 0x8000000002027812 */ /* 0x000fd600078ec0ff */
[----:B------:R-:W-:Y:S05]  /*0a50*/  @!P0 BRA `(.L_x_14) ;  /* 0x0000000000688947 */ /* 0x000fea0003800000 */
[-CC-:B------:R-:W-:Y:S01]  /*0a60*/  FFMA.RZ R13, R3, R19.reuse, R16.reuse ;  /* 0x00000013030d7223 */ /* 0x180fe2000000c010 */
[C---:B------:R-:W-:Y:S02]  /*0a70*/  IADD3 R18, PT, PT, R17.reuse, 0x20, RZ ;  /* 0x0000002011127810 */ /* 0x040fe40007ffe0ff */
[----:B------:R-:W-:Y:S02]  /*0a80*/  ISETP.NE.AND P2, PT, R17, RZ, PT ;  /* 0x000000ff1100720c */ /* 0x000fe40003f45270 */
[----:B------:R-:W-:Y:S01]  /*0a90*/  LOP3.LUT R15, R13, 0x7fffff, RZ, 0xc0, !PT ;  /* 0x007fffff0d0f7812 */ /* 0x000fe200078ec0ff */
[CCC-:B------:R-:W-:Y:S01]  /*0aa0*/  FFMA.RP R13, R3.reuse, R19.reuse, R16.reuse ;  /* 0x00000013030d7223 */ /* 0x1c0fe20000008010 */
[----:B------:R-:W-:Y:S01]  /*0ab0*/  FFMA.RM R16, R3, R19, R16 ;  /* 0x0000001303107223 */ /* 0x000fe20000004010 */
[----:B------:R-:W-:Y:S01]  /*0ac0*/  IMAD.MOV R3, RZ, RZ, -R17 ;  /* 0x000000ffff037224 */ /* 0x000fe200078e0a11 */
[----:B------:R-:W-:Y:S02]  /*0ad0*/  LOP3.LUT R15, R15, 0x800000, RZ, 0xfc, !PT ;  /* 0x008000000f0f7812 */ /* 0x000fe400078efcff */
[----:B------:R-:W-:-:S02]  /*0ae0*/  ISETP.NE.AND P1, PT, R17, RZ, PT ;  /* 0x000000ff1100720c */ /* 0x000fc40003f25270 */
[----:B------:R-:W-:Y:S02]  /*0af0*/  SHF.L.U32 R18, R15, R18, RZ ;  /* 0x000000120f127219 */ /* 0x000fe400000006ff */
[----:B------:R-:W-:Y:S02]  /*0b00*/  FSETP.NEU.FTZ.AND P0, PT, R13, R16, PT ;  /* 0x000000100d00720b */ /* 0x000fe40003f1d000 */
[----:B------:R-:W-:Y:S02]  /*0b10*/  SEL R16, R3, RZ, P2 ;  /* 0x000000ff03107207 */ /* 0x000fe40001000000 */
[----:B------:R-:W-:Y:S02]  /*0b20*/  ISETP.NE.AND P1, PT, R18, RZ, P1 ;  /* 0x000000ff1200720c */ /* 0x000fe40000f25270 */
[----:B------:R-:W-:Y:S02]  /*0b30*/  SHF.R.U32.HI R16, RZ, R16, R15 ;  /* 0x00000010ff107219 */ /* 0x000fe4000001160f */
[----:B------:R-:W-:-:S02]  /*0b40*/  PLOP3.LUT P0, PT, P0, P1, PT, 0xf8, 0x8f ;  /* 0x00000000008f781c */ /* 0x000fc40000703f70 */
[----:B------:R-:W-:Y:S02]  /*0b50*/  SHF.R.U32.HI R18, RZ, 0x1, R16 ;  /* 0x00000001ff127819 */ /* 0x000fe40000011610 */
[----:B------:R-:W-:-:S04]  /*0b60*/  SEL R3, RZ, 0x1, !P0 ;  /* 0x00000001ff037807 */ /* 0x000fc80004000000 */
[----:B------:R-:W-:-:S04]  /*0b70*/  LOP3.LUT R3, R3, 0x1, R18, 0xf8, !PT ;  /* 0x0000000103037812 */ /* 0x000fc800078ef812 */
[----:B------:R-:W-:-:S04]  /*0b80*/  LOP3.LUT R3, R3, R16, RZ, 0xc0, !PT ;  /* 0x0000001003037212 */ /* 0x000fc800078ec0ff */
[----:B------:R-:W-:-:S04]  /*0b90*/  IADD3 R3, PT, PT, R18, R3, RZ ;  /* 0x0000000312037210 */ /* 0x000fc80007ffe0ff */
[----:B------:R-:W-:Y:S01]  /*0ba0*/  LOP3.LUT R2, R3, R2, RZ, 0xfc, !PT ;  /* 0x0000000203027212 */ /* 0x000fe200078efcff */
[----:B------:R-:W-:Y:S06]  /*0bb0*/  BRA `(.L_x_14) ;  /* 0x0000000000107947 */ /* 0x000fec0003800000 */
.L_x_13:
[----:B------:R-:W-:-:S04]  /*0bc0*/  LOP3.LUT R2, R2, 0x80000000, RZ, 0xc0, !PT ;  /* 0x8000000002027812 */ /* 0x000fc800078ec0ff */
[----:B------:R-:W-:Y:S01]  /*0bd0*/  LOP3.LUT R2, R2, 0x7f800000, RZ, 0xfc, !PT ;  /* 0x7f80000002027812 */ /* 0x000fe200078efcff */
[----:B------:R-:W-:Y:S06]  /*0be0*/  BRA `(.L_x_14) ;  /* 0x0000000000047947 */ /* 0x000fec0003800000 */
.L_x_12:
[----:B------:R-:W-:-:S07]  /*0bf0*/  IMAD R2, R18, 0x800000, R2 ;  /* 0x0080000012027824 */ /* 0x000fce00078e0202 */
.L_x_14:
[----:B------:R-:W-:Y:S05]  /*0c00*/  BSYNC.RECONVERGENT B2 ;  /* 0x0000000000027941 */ /* 0x000fea0003800200 */
.L_x_11:
[----:B------:R-:W-:Y:S05]  /*0c10*/  BRA `(.L_x_15) ;  /* 0x0000000000207947 */ /* 0x000fea0003800000 */
.L_x_10:
[----:B------:R-:W-:-:S04]  /*0c20*/  LOP3.LUT R2, R3, 0x80000000, R16, 0x48, !PT ;  /* 0x8000000003027812 */ /* 0x000fc800078e4810 */
[----:B------:R-:W-:Y:S01]  /*0c30*/  LOP3.LUT R2, R2, 0x7f800000, RZ, 0xfc, !PT ;  /* 0x7f80000002027812 */ /* 0x000fe200078efcff */
[----:B------:R-:W-:Y:S06]  /*0c40*/  BRA `(.L_x_15) ;  /* 0x0000000000147947 */ /* 0x000fec0003800000 */
.L_x_9:
[----:B------:R-:W-:Y:S01]  /*0c50*/  LOP3.LUT R2, R3, 0x80000000, R16, 0x48, !PT ;  /* 0x8000000003027812 */ /* 0x000fe200078e4810 */
[----:B------:R-:W-:Y:S06]  /*0c60*/  BRA `(.L_x_15) ;  /* 0x00000000000c7947 */ /* 0x000fec0003800000 */
.L_x_8:
[----:B------:R-:W0:Y:S01]  /*0c70*/  MUFU.RSQ R2, -QNAN ;  /* 0xffc0000000027908 */ /* 0x000e220000001400 */
[----:B------:R-:W-:Y:S05]  /*0c80*/  BRA `(.L_x_15) ;  /* 0x0000000000047947 */ /* 0x000fea0003800000 */
.L_x_7:
[----:B------:R-:W-:-:S07]  /*0c90*/  FADD.FTZ R2, R0, R3 ;  /* 0x0000000300027221 */ /* 0x000fce0000010000 */
.L_x_15:
[----:B------:R-:W-:Y:S05]  /*0ca0*/  BSYNC.RECONVERGENT B1 ;  /* 0x0000000000017941 */ /* 0x000fea0003800200 */
.L_x_5:
[----:B------:R-:W-:-:S04]  /*0cb0*/  HFMA2 R13, -RZ, RZ, 0, 0 ;  /* 0x00000000ff0d7431 */ /* 0x000fc800000001ff */
[----:B0-----:R-:W-:Y:S05]  /*0cc0*/  RET.REL.NODEC R12 `(_Z9integrateR5water) ;  /* 0xfffffff00ccc7950 */ /* 0x001fea0003c3ffff */
.L_x_16:
[----:B------:R-:W-:-:S00]  /*0cd0*/  BRA `(.L_x_16) ;  /* 0xfffffffc00fc7947 */ /* 0x000fc0000383ffff */
[----:B------:R-:W-:-:S00]  /*0ce0*/  NOP ;  /* 0x0000000000007918 */ /* 0x000fc00000000000 */
        /* <DEDUP_REMOVED lines=9> */
.L_x_27:


//--------------------- .text._Z16initialize_waterRN4cuda3std3__45arrayINS2_IfLm400EEELm300EEERS3_ --------------------------
	.section	.text._Z16initialize_waterRN4cuda3std3__45arrayINS2_IfLm400EEELm300EEERS3_,"ax",@progbits
	.align	128
        .global         _Z16initialize_waterRN4cuda3std3__45arrayINS2_IfLm400EEELm300EEERS3_
        .type           _Z16initialize_waterRN4cuda3std3__45arrayINS2_IfLm400EEELm300EEERS3_,@function
        .size           _Z16initialize_waterRN4cuda3std3__45arrayINS2_IfLm400EEELm300EEERS3_,(.L_x_28 - _Z16initialize_waterRN4cuda3std3__45arrayINS2_IfLm400EEELm300EEERS3_)
        .other          _Z16initialize_waterRN4cuda3std3__45arrayINS2_IfLm400EEELm300EEERS3_,@"STO_CUDA_ENTRY STV_DEFAULT"
_Z16initialize_waterRN4cuda3std3__45arrayINS2_IfLm400EEELm300EEERS3_:
.text._Z16initialize_waterRN4cuda3std3__45arrayINS2_IfLm400EEELm300EEERS3_:
[----:B------:R-:W-:Y:S01]  /*0000*/  LDC R1, c[0x0][0x37c] ;  /* 0x0000df00ff017b82 */ /* 0x000fe20000000800 */
[----:B------:R-:W0:Y:S07]  /*0010*/  S2R R3, SR_TID.X ;  /* 0x0000000000037919 */ /* 0x000e2e0000002100 */
[----:B------:R-:W0:Y:S01]  /*0020*/  S2UR UR4, SR_CTAID.X ;  /* 0x00000000000479c3 */ /* 0x000e220000002500 */
[----:B------:R-:W1:Y:S01]  /*0030*/  MUFU.RCP64H R5, 300 ;  /* 0x4072c00000057908 */ /* 0x000e620000001800 */
[----:B------:R-:W-:Y:S01]  /*0040*/  IMAD.MOV.U32 R8, RZ, RZ, 0x0 ;  /* 0x00000000ff087424 */ /* 0x000fe200078e00ff */
[----:B------:R-:W2:Y:S01]  /*0050*/  S2R R11, SR_TID.Y ;  /* 0x00000000000b7919 */ /* 0x000ea20000002200 */
[----:B------:R-:W-:Y:S01]  /*0060*/  IMAD.MOV.U32 R9, RZ, RZ, 0x4072c000 ;  /* 0x4072c000ff097424 */ /* 0x000fe200078e00ff */
[----:B------:R-:W-:Y:S01]  /*0070*/  BSSY.RECONVERGENT B0, `(.L_x_17) ;  /* 0x000001c000007945 */ /* 0x000fe20003800200 */
[----:B------:R-:W-:-:S02]  /*0080*/  IMAD.MOV.U32 R4, RZ, RZ, 0x1 ;  /* 0x00000001ff047424 */ /* 0x000fc400078e00ff */
[----:B------:R-:W0:Y:S08]  /*0090*/  LDC R0, c[0x0][0x360] ;  /* 0x0000d800ff007b82 */ /* 0x000e300000000800 */
[----:B------:R-:W2:Y:S01]  /*00a0*/  LDC R10, c[0x0][0x364] ;  /* 0x0000d900ff0a7b82 */ /* 0x000ea20000000800 */
[----:B-1----:R-:W-:-:S08]  /*00b0*/  DFMA R6, R4, -R8, 1 ;  /* 0x3ff000000406742b */ /* 0x002fd00000000808 */
[----:B------:R-:W-:Y:S01]  /*00c0*/  DFMA R6, R6, R6, R6 ;  /* 0x000000060606722b */ /* 0x000fe20000000006 */
[----:B0-----:R-:W-:Y:S01]  /*00d0*/  IMAD R0, R0, UR4, R3 ;  /* 0x0000000400007c24 */ /* 0x001fe2000f8e0203 */
[----:B------:R-:W2:Y:S06]  /*00e0*/  S2UR UR4, SR_CTAID.Y ;  /* 0x00000000000479c3 */ /* 0x000eac0000002600 */
[----:B------:R-:W-:Y:S01]  /*00f0*/  DFMA R6, R4, R6, R4 ;  /* 0x000000060406722b */ /* 0x000fe20000000004 */
[----:B------:R-:W0:Y:S07]  /*0100*/  I2F.F64 R2, R0 ;  /* 0x0000000000027312 */ /* 0x000e2e0000201c00 */
[----:B------:R-:W-:-:S08]  /*0110*/  DFMA R8, R6, -R8, 1 ;  /* 0x3ff000000608742b */ /* 0x000fd00000000808 */
[----:B------:R-:W-:Y:S02]  /*0120*/  DFMA R8, R6, R8, R6 ;  /* 0x000000080608722b */ /* 0x000fe40000000006 */
[----:B0-----:R-:W-:Y:S01]  /*0130*/  DADD R2, R2, -100 ;  /* 0xc059000002027429 */ /* 0x001fe20000000000 */
[----:B--2---:R-:W-:Y:S01]  /*0140*/  IMAD R10, R10, UR4, R11 ;  /* 0x000000040a0a7c24 */ /* 0x004fe2000f8e020b */
[----:B------:R-:W-:-:S06]  /*0150*/  UMOV UR4, URZ ;  /* 0x000000ff00047c82 */ /* 0x000fcc0008000000 */
[----:B------:R-:W-:-:S08]  /*0160*/  DMUL R4, R2, 100 ;  /* 0x4059000002047828 */ /* 0x000fd00000000000 */
[----:B------:R-:W-:Y:S02]  /*0170*/  DMUL R2, R4, R8 ;  /* 0x0000000804027228 */ /* 0x000fe40000000000 */
[----:B------:R-:W-:-:S06]  /*0180*/  FSETP.GEU.AND P1, PT, |R5|, 6.5827683646048100446e-37, PT ;  /* 0x036000000500780b */ /* 0x000fcc0003f2e200 */
[----:B------:R-:W-:-:S08]  /*0190*/  DFMA R6, R2, -300, R4 ;  /* 0xc072c0000206782b */ /* 0x000fd00000000004 */
[----:B------:R-:W-:-:S10]  /*01a0*/  DFMA R2, R8, R6, R2 ;  /* 0x000000060802722b */ /* 0x000fd40000000002 */
[----:B------:R-:W-:-:S05]  /*01b0*/  FFMA R6, RZ, 3.79296875, R3 ;  /* 0x4072c000ff067823 */ /* 0x000fca0000000003 */
[----:B------:R-:W-:-:S13]  /*01c0*/  FSETP.GT.AND P0, PT, |R6|, 1.469367938527859385e-39, PT ;  /* 0x001000000600780b */ /* 0x000fda0003f04200 */
[----:B------:R-:W-:Y:S05]  /*01d0*/  @P0 BRA P1, `(.L_x_18) ;  /* 0x0000000000140947 */ /* 0x000fea0000800000 */
[----:B------:R-:W-:Y:S01]  /*01e0*/  MOV R9, R5 ;  /* 0x0000000500097202 */ /* 0x000fe20000000f00 */
[----:B------:R-:W-:Y:S01]  /*01f0*/  IMAD.MOV.U32 R8, RZ, RZ, R4 ;  /* 0x000000ffff087224 */ /* 0x000fe200078e0004 */
[----:B------:R-:W-:Y:S01]  /*0200*/  MOV R12, 0x230 ;  /* 0x00000230000c7802 */ /* 0x000fe20000000f00 */
[----:B------:R-:W-:-:S07]  /*0210*/  IMAD.MOV.U32 R5, RZ, RZ, 0x4072c000 ;  /* 0x4072c000ff057424 */ /* 0x000fce00078e00ff */
[----:B------:R-:W-:Y:S05]  /*0220*/  CALL.REL.NOINC `($__internal_1_$__cuda_sm20_div_rn_f64_full) ;  /* 0x0000000400107944 */ /* 0x000fea0003c00000 */
.L_x_18:
[----:B------:R-:W-:Y:S05]  /*0230*/  BSYNC.RECONVERGENT B0 ;  /* 0x0000000000007941 */ /* 0x000fea0003800200 */
.L_x_17:
[----:B------:R-:W0:Y:S01]  /*0240*/  MUFU.RCP64H R7, 400 ;  /* 0x4079000000077908 */ /* 0x000e220000001800 */
[----:B------:R-:W-:Y:S01]  /*0250*/  IMAD.MOV.U32 R12, RZ, RZ, 0x0 ;  /* 0x00000000ff0c7424 */ /* 0x000fe200078e00ff */
[----:B------:R-:W-:Y:S01]  /*0260*/  IADD3 R14, PT, PT, R10, -0xc7, RZ ;  /* 0xffffff390a0e7810 */ /* 0x000fe20007ffe0ff */
[----:B------:R-:W-:Y:S01]  /*0270*/  IMAD.MOV.U32 R13, RZ, RZ, 0x40790000 ;  /* 0x40790000ff0d7424 */ /* 0x000fe200078e00ff */
[----:B------:R-:W1:Y:S01]  /*0280*/  LDCU.64 UR6, c[0x0][0x358] ;  /* 0x00006b00ff0677ac */ /* 0x000e620008000a00 */
[----:B------:R-:W-:Y:S01]  /*0290*/  IMAD.MOV.U32 R6, RZ, RZ, 0x1 ;  /* 0x00000001ff067424 */ /* 0x000fe200078e00ff */
[----:B------:R-:W-:Y:S02]  /*02a0*/  BSSY.RECONVERGENT B0, `(.L_x_19) ;  /* 0x0000017000007945 */ /* 0x000fe40003800200 */
[----:B------:R-:W-:Y:S03]  /*02b0*/  F2F.F32.F64 R11, R2 ;  /* 0x00000002000b7310 */ /* 0x000fe60000301000 */
[----:B0-----:R-:W-:-:S08]  /*02c0*/  DFMA R4, R6, -R12, 1 ;  /* 0x3ff000000604742b */ /* 0x001fd0000000080c */
[----:B------:R-:W-:Y:S02]  /*02d0*/  DFMA R8, R4, R4, R4 ;  /* 0x000000040408722b */ /* 0x000fe40000000004 */
[----:B------:R-:W0:Y:S06]  /*02e0*/  I2F.F64 R4, R14 ;  /* 0x0000000e00047312 */ /* 0x000e2c0000201c00 */
[----:B------:R-:W-:-:S08]  /*02f0*/  DFMA R8, R6, R8, R6 ;  /* 0x000000080608722b */ /* 0x000fd00000000006 */
[----:B------:R-:W-:Y:S02]  /*0300*/  DFMA R12, R8, -R12, 1 ;  /* 0x3ff00000080c742b */ /* 0x000fe4000000080c */
[----:B0-----:R-:W-:-:S06]  /*0310*/  DMUL R6, R4, 100 ;  /* 0x4059000004067828 */ /* 0x001fcc0000000000 */
[----:B------:R-:W-:-:S04]  /*0320*/  DFMA R12, R8, R12, R8 ;  /* 0x0000000c080c722b */ /* 0x000fc80000000008 */
[----:B------:R-:W-:-:S04]  /*0330*/  FSETP.GEU.AND P1, PT, |R7|, 6.5827683646048100446e-37, PT ;  /* 0x036000000700780b */ /* 0x000fc80003f2e200 */
[----:B------:R-:W-:-:S08]  /*0340*/  DMUL R4, R6, R12 ;  /* 0x0000000c06047228 */ /* 0x000fd00000000000 */
[----:B------:R-:W-:-:S08]  /*0350*/  DFMA R8, R4, -400, R6 ;  /* 0xc07900000408782b */ /* 0x000fd00000000006 */
[----:B------:R-:W-:-:S10]  /*0360*/  DFMA R4, R12, R8, R4 ;  /* 0x000000080c04722b */ /* 0x000fd40000000004 */
[----:B------:R-:W-:-:S05]  /*0370*/  FFMA R8, RZ, 3.890625, R5 ;  /* 0x40790000ff087823 */ /* 0x000fca0000000005 */
[----:B------:R-:W-:-:S13]  /*0380*/  FSETP.GT.AND P0, PT, |R8|, 1.469367938527859385e-39, PT ;  /* 0x001000000800780b */ /* 0x000fda0003f04200 */
[----:B-1----:R-:W-:Y:S05]  /*0390*/  @P0 BRA P1, `(.L_x_20) ;  /* 0x00000000001c0947 */ /* 0x002fea0000800000 */
[----:B------:R-:W-:Y:S01]  /*03a0*/  IMAD.MOV.U32 R8, RZ, RZ, R6 ;  /* 0x000000ffff087224 */ /* 0x000fe200078e0006 */
[----:B------:R-:W-:Y:S01]  /*03b0*/  MOV R12, 0x3f0 ;  /* 0x000003f0000c7802 */ /* 0x000fe20000000f00 */
[----:B------:R-:W-:Y:S02]  /*03c0*/  IMAD.MOV.U32 R9, RZ, RZ, R7 ;  /* 0x000000ffff097224 */ /* 0x000fe400078e0007 */
[----:B------:R-:W-:-:S07]  /*03d0*/  IMAD.MOV.U32 R5, RZ, RZ, 0x40790000 ;  /* 0x40790000ff057424 */ /* 0x000fce00078e00ff */
[----:B------:R-:W-:Y:S05]  /*03e0*/  CALL.REL.NOINC `($__internal_1_$__cuda_sm20_div_rn_f64_full) ;  /* 0x0000000000a07944 */ /* 0x000fea0003c00000 */
[----:B------:R-:W-:Y:S01]  /*03f0*/  MOV R4, R2 ;  /* 0x0000000200047202 */ /* 0x000fe20000000f00 */
[----:B------:R-:W-:-:S07]  /*0400*/  IMAD.MOV.U32 R5, RZ, RZ, R3 ;  /* 0x000000ffff057224 */ /* 0x000fce00078e0003 */
.L_x_20:
[----:B------:R-:W-:Y:S05]  /*0410*/  BSYNC.RECONVERGENT B0 ;  /* 0x0000000000007941 */ /* 0x000fea0003800200 */
.L_x_19:
[----:B------:R-:W0:Y:S01]  /*0420*/  F2F.F32.F64 R4, R4 ;  /* 0x0000000400047310 */ /* 0x000e220000301000 */
[----:B------:R-:W-:Y:S01]  /*0430*/  UMOV UR8, 0x47ae147b ;  /* 0x47ae147b00087882 */ /* 0x000fe20000000000 */
[----:B------:R-:W-:Y:S01]  /*0440*/  UMOV UR9, 0x3f947ae1 ;  /* 0x3f947ae100097882 */ /* 0x000fe20000000000 */
[----:B------:R-:W-:Y:S01]  /*0450*/  IMAD.MOV.U32 R7, RZ, RZ, 0x3bbb989d ;  /* 0x3bbb989dff077424 */ /* 0x000fe200078e00ff */
[----:B------:R-:W-:Y:S01]  /*0460*/  ISETP.NE.AND P0, PT, R0, RZ, PT ;  /* 0x000000ff0000720c */ /* 0x000fe20003f05270 */
[----:B------:R-:W-:Y:S02]  /*0470*/  IMAD.MOV.U32 R9, RZ, RZ, 0x437c0000 ;  /* 0x437c0000ff097424 */ /* 0x000fe400078e00ff */
[----:B0-----:R-:W-:Y:S02]  /*0480*/  FMUL R2, R4, R4 ;  /* 0x0000000404027220 */ /* 0x001fe40000400000 */
[----:B------:R-:W0:Y:S02]  /*0490*/  LDC.64 R4, c[0x0][0x380] ;  /* 0x0000e000ff047b82 */ /* 0x000e240000000a00 */
[----:B------:R-:W-:-:S04]  /*04a0*/  FFMA R11, R11, R11, R2 ;  /* 0x0000000b0b0b7223 */ /* 0x000fc80000000002 */
[----:B------:R-:W1:Y:S02]  /*04b0*/  F2F.F64.F32 R2, R11 ;  /* 0x0000000b00027310 */ /* 0x000e640000201800 */
[----:B-1----:R-:W-:Y:S01]  /*04c0*/  DMUL R2, R2, -UR8 ;  /* 0x8000000802027c28 */ /* 0x002fe20008000000 */
[----:B0-----:R-:W-:-:S04]  /*04d0*/  IMAD.WIDE R4, R0, 0x640, R4 ;  /* 0x0000064000047825 */ /* 0x001fc800078e0204 */
[----:B------:R-:W-:-:S05]  /*04e0*/  IMAD.WIDE.U32 R4, R10, 0x4, R4 ;  /* 0x000000040a047825 */ /* 0x000fca00078e0004 */
[----:B------:R-:W0:Y:S02]  /*04f0*/  F2F.F32.F64 R2, R2 ;  /* 0x0000000200027310 */ /* 0x000e240000301000 */
[----:B0-----:R-:W-:-:S04]  /*0500*/  FFMA.SAT R6, R2, R7, 0.5 ;  /* 0x3f00000002067423 */ /* 0x001fc80000002007 */
[----:B------:R-:W-:-:S04]  /*0510*/  FFMA.RM R6, R6, R9, 12582913 ;  /* 0x4b40000106067423 */ /* 0x000fc80000004009 */
[C---:B------:R-:W-:Y:S01]  /*0520*/  FADD R7, R6.reuse, -12583039 ;  /* 0xcb40007f06077421 */ /* 0x040fe20000000000 */
[----:B------:R-:W-:-:S03]  /*0530*/  SHF.L.U32 R6, R6, 0x17, RZ ;  /* 0x0000001706067819 */ /* 0x000fc600000006ff */
[----:B------:R-:W-:-:S04]  /*0540*/  FFMA R7, R2, 1.4426950216293334961, -R7 ;  /* 0x3fb8aa3b02077823 */ /* 0x000fc80000000807 */
[----:B------:R-:W-:-:S06]  /*0550*/  FFMA R7, R2, 1.925963033500011079e-08, R7 ;  /* 0x32a5706002077823 */ /* 0x000fcc0000000007 */
[----:B------:R-:W0:Y:S02]  /*0560*/  MUFU.EX2 R7, R7 ;  /* 0x0000000700077308 */ /* 0x000e240000000800 */
[----:B0-----:R-:W-:-:S05]  /*0570*/  FMUL R3, R6, R7 ;  /* 0x0000000706037220 */ /* 0x001fca0000400000 */
[----:B------:R0:W-:Y:S01]  /*0580*/  STG.E desc[UR6][R4.64], R3 ;  /* 0x0000000304007986 */ /* 0x0001e2000c101906 */
[----:B------:R-:W-:Y:S05]  /*0590*/  @P0 EXIT ;  /* 0x000000000000094d */ /* 0x000fea0003800000 */
[----:B------:R-:W1:Y:S01]  /*05a0*/  LDCU UR4, c[0x3][0x10] ;  /* 0x00c00200ff0477ac */ /* 0x000e620008000800 */
[----:B0-----:R-:W0:Y:S01]  /*05b0*/  LDC.64 R2, c[0x0][0x388] ;  /* 0x0000e200ff027b82 */ /* 0x001e220000000a00 */
[----:B------:R-:W-:Y:S01]  /*05c0*/  I2FP.F32.U32 R0, R10 ;  /* 0x0000000a00007245 */ /* 0x000fe20000201000 */
[----:B------:R-:W2:Y:S04]  /*05d0*/  LDCU UR5, c[0x3][0x8] ;  /* 0x00c00100ff0577ac */ /* 0x000ea80008000800 */
[----:B------:R-:W-:Y:S01]  /*05e0*/  FADD R0, -R0, 200 ;  /* 0x4348000000007421 */ /* 0x000fe20000000100 */
[----:B------:R-:W3:Y:S03]  /*05f0*/  LDCU UR8, c[0x3][URZ] ;  /* 0x00c00000ff0877ac */ /* 0x000ee60008000800 */
[----:B-1----:R-:W-:-:S04]  /*0600*/  FMUL R0, R0, UR4 ;  /* 0x0000000400007c20 */ /* 0x002fc80008400000 */
[----:B--2---:R-:W-:Y:S01]  /*0610*/  FMUL R0, R0, UR5 ;  /* 0x0000000500007c20 */ /* 0x004fe20008400000 */
[----:B0-----:R-:W-:-:S04]  /*0620*/  IMAD.WIDE.U32 R10, R10, 0x4, R2 ;  /* 0x000000040a0a7825 */ /* 0x001fc800078e0002 */
[----:B---3--:R-:W-:-:S04]  /*0630*/  FMUL R0, R0, UR8 ;  /* 0x0000000800007c20 */ /* 0x008fc80008400000 */
[----:B------:R-:W-:-:S05]  /*0640*/  FMUL R3, R0, 1000 ;  /* 0x447a000000037820 */ /* 0x000fca0000400000 */
[----:B------:R-:W-:Y:S01]  /*0650*/  STG.E desc[UR6][R10.64], R3 ;  /* 0x000000030a007986 */ /* 0x000fe2000c101906 */
[----:B------:R-:W-:Y:S05]  /*0660*/  EXIT ;  /* 0x000000000000794d */ /* 0x000fea0003800000 */
        .weak           $__internal_1_$__cuda_sm20_div_rn_f64_full
        .type           $__internal_1_$__cuda_sm20_div_rn_f64_full,@function
        .size           $__internal_1_$__cuda_sm20_div_rn_f64_full,(.L_x_28 - $__internal_1_$__cuda_sm20_div_rn_f64_full)
$__internal_1_$__cuda_sm20_div_rn_f64_full:
[C---:B------:R-:W-:Y:S01]  /*0670*/  FSETP.GEU.AND P0, PT, |R5|.reuse, 1.469367938527859385e-39, PT ;  /* 0x001000000500780b */ /* 0x040fe20003f0e200 */
[----:B------:R-:W-:Y:S01]  /*0680*/  IMAD.U32 R4, RZ, RZ, UR4 ;  /* 0x00000004ff047e24 */ /* 0x000fe2000f8e00ff */
[----:B------:R-:W-:Y:S01]  /*0690*/  LOP3.LUT R2, R5, 0x800fffff, RZ, 0xc0, !PT ;  /* 0x800fffff05027812 */ /* 0x000fe200078ec0ff */
[----:B------:R-:W-:Y:S01]  /*06a0*/  IMAD.U32 R6, RZ, RZ, UR4 ;  /* 0x00000004ff067e24 */ /* 0x000fe2000f8e00ff */
[C---:B------:R-:W-:Y:S01]  /*06b0*/  FSETP.GEU.AND P2, PT, |R9|.reuse, 1.469367938527859385e-39, PT ;  /* 0x001000000900780b */ /* 0x040fe20003f4e200 */
[----:B------:R-:W-:Y:S01]  /*06c0*/  IMAD.MOV.U32 R16, RZ, RZ, 0x1 ;  /* 0x00000001ff107424 */ /* 0x000fe200078e00ff */
[----:B------:R-:W-:Y:S01]  /*06d0*/  LOP3.LUT R7, R2, 0x3ff00000, RZ, 0xfc, !PT ;  /* 0x3ff0000002077812 */ /* 0x000fe200078efcff */
[----:B------:R-:W-:Y:S01]  /*06e0*/  BSSY.RECONVERGENT B1, `(.L_x_21) ;  /* 0x0000052000017945 */ /* 0x000fe20003800200 */
[----:B------:R-:W-:Y:S02]  /*06f0*/  LOP3.LUT R13, R9, 0x7ff00000, RZ, 0xc0, !PT ;  /* 0x7ff00000090d7812 */ /* 0x000fe400078ec0ff */
[----:B------:R-:W-:-:S03]  /*0700*/  LOP3.LUT R20, R5, 0x7ff00000, RZ, 0xc0, !PT ;  /* 0x7ff0000005147812 */ /* 0x000fc600078ec0ff */
[----:B------:R-:W-:Y:S01]  /*0710*/  @!P0 DMUL R6, R4, 8.98846567431157953865e+307 ;  /* 0x7fe0000004068828 */ /* 0x000fe20000000000 */
[----:B------:R-:W-:-:S03]  /*0720*/  ISETP.GE.U32.AND P1, PT, R13, R20, PT ;  /* 0x000000140d00720c */ /* 0x000fc60003f26070 */
[----:B------:R-:W-:Y:S01]  /*0730*/  @!P2 LOP3.LUT R14, R5, 0x7ff00000, RZ, 0xc0, !PT ;  /* 0x7ff00000050ea812 */ /* 0x000fe200078ec0ff */
[----:B------:R-:W-:Y:S01]  /*0740*/  @!P2 IMAD.MOV.U32 R22, RZ, RZ, RZ ;  /* 0x000000ffff16a224 */ /* 0x000fe200078e00ff */
[----:B------:R-:W0:Y:S02]  /*0750*/  MUFU.RCP64H R17, R7 ;  /* 0x0000000700117308 */ /* 0x000e240000001800 */
[----:B------:R-:W-:Y:S02]  /*0760*/  @!P2 ISETP.GE.U32.AND P3, PT, R13, R14, PT ;  /* 0x0000000e0d00a20c */ /* 0x000fe40003f66070 */
[----:B------:R-:W-:-:S04]  /*0770*/  MOV R14, 0x1ca00000 ;  /* 0x1ca00000000e7802 */ /* 0x000fc80000000f00 */
[----:B------:R-:W-:-:S04]  /*0780*/  @!P2 SEL R15, R14, 0x63400000, !P3 ;  /* 0x634000000e0fa807 */ /* 0x000fc80005800000 */
[----:B------:R-:W-:-:S04]  /*0790*/  @!P2 LOP3.LUT R15, R15, 0x80000000, R9, 0xf8, !PT ;  /* 0x800000000f0fa812 */ /* 0x000fc800078ef809 */
[----:B------:R-:W-:Y:S01]  /*07a0*/  @!P2 LOP3.LUT R23, R15, 0x100000, RZ, 0xfc, !PT ;  /* 0x001000000f17a812 */ /* 0x000fe200078efcff */
[----:B0-----:R-:W-:-:S08]  /*07b0*/  DFMA R2, R16, -R6, 1 ;  /* 0x3ff000001002742b */ /* 0x001fd00000000806 */
[----:B------:R-:W-:-:S08]  /*07c0*/  DFMA R2, R2, R2, R2 ;  /* 0x000000020202722b */ /* 0x000fd00000000002 */
[----:B------:R-:W-:Y:S01]  /*07d0*/  DFMA R16, R16, R2, R16 ;  /* 0x000000021010722b */ /* 0x000fe20000000010 */
[----:B------:R-:W-:Y:S01]  /*07e0*/  SEL R3, R14, 0x63400000, !P1 ;  /* 0x634000000e037807 */ /* 0x000fe20004800000 */
[----:B------:R-:W-:-:S03]  /*07f0*/  IMAD.MOV.U32 R2, RZ, RZ, R8 ;  /* 0x000000ffff027224 */ /* 0x000fc600078e0008 */
[----:B------:R-:W-:-:S03]  /*0800*/  LOP3.LUT R3, R3, 0x800fffff, R9, 0xf8, !PT ;  /* 0x800fffff03037812 */ /* 0x000fc600078ef809 */
[----:B------:R-:W-:-:S03]  /*0810*/  DFMA R18, R16, -R6, 1 ;  /* 0x3ff000001012742b */ /* 0x000fc60000000806 */
[----:B------:R-:W-:Y:S01]  /*0820*/  @!P2 DFMA R2, R2, 2, -R22 ;  /* 0x400000000202a82b */ /* 0x000fe20000000816 */
[----:B------:R-:W-:Y:S01]  /*0830*/  IMAD.MOV.U32 R23, RZ, RZ, R13 ;  /* 0x000000ffff177224 */ /* 0x000fe200078e000d */
[----:B------:R-:W-:-:S03]  /*0840*/  MOV R22, R20 ;  /* 0x0000001400167202 */ /* 0x000fc60000000f00 */
[----:B------:R-:W-:Y:S01]  /*0850*/  DFMA R16, R16, R18, R16 ;  /* 0x000000121010722b */ /* 0x000fe20000000010 */
[----:B------:R-:W-:-:S04]  /*0860*/  @!P0 LOP3.LUT R22, R7, 0x7ff00000, RZ, 0xc0, !PT ;  /* 0x7ff0000007168812 */ /* 0x000fc800078ec0ff */
[----:B------:R-:W-:Y:S01]  /*0870*/  @!P2 LOP3.LUT R23, R3, 0x7ff00000, RZ, 0xc0, !PT ;  /* 0x7ff000000317a812 */ /* 0x000fe200078ec0ff */
[----:B------:R-:W-:Y:S02]  /*0880*/  VIADD R24, R22, 0xffffffff ;  /* 0xffffffff16187836 */ /* 0x000fe40000000000 */
[----:B------:R-:W-:Y:S02]  /*0890*/  DMUL R18, R16, R2 ;  /* 0x0000000210127228 */ /* 0x000fe40000000000 */
[----:B------:R-:W-:-:S05]  /*08a0*/  VIADD R15, R23, 0xffffffff ;  /* 0xffffffff170f7836 */ /* 0x000fca0000000000 */
[----:B------:R-:W-:Y:S01]  /*08b0*/  ISETP.GT.U32.AND P0, PT, R15, 0x7feffffe, PT ;  /* 0x7feffffe0f00780c */ /* 0x000fe20003f04070 */
[----:B------:R-:W-:-:S03]  /*08c0*/  DFMA R20, R18, -R6, R2 ;  /* 0x800000061214722b */ /* 0x000fc60000000002 */
[----:B------:R-:W-:-:S05]  /*08d0*/  ISETP.GT.U32.OR P0, PT, R24, 0x7feffffe, P0 ;  /* 0x7feffffe1800780c */ /* 0x000fca0000704470 */
[----:B------:R-:W-:-:S08]  /*08e0*/  DFMA R16, R16, R20, R18 ;  /* 0x000000141010722b */ /* 0x000fd00000000012 */
[----:B------:R-:W-:Y:S05]  /*08f0*/  @P0 BRA `(.L_x_22) ;  /* 0x00000000006c0947 */ /* 0x000fea0003800000 */
[----:B------:R-:W-:-:S04]  /*0900*/  LOP3.LUT R18, R5, 0x7ff00000, RZ, 0xc0, !PT ;  /* 0x7ff0000005127812 */ /* 0x000fc800078ec0ff */
[CC--:B------:R-:W-:Y:S02]  /*0910*/  VIADDMNMX R8, R13.reuse, -R18.reuse, 0xb9600000, !PT ;  /* 0xb96000000d087446 */ /* 0x0c0fe40007800912 */
[----:B------:R-:W-:Y:S02]  /*0920*/  ISETP.GE.U32.AND P0, PT, R13, R18, PT ;  /* 0x000000120d00720c */ /* 0x000fe40003f06070 */
[----:B------:R-:W-:Y:S02]  /*0930*/  VIMNMX R8, PT, PT, R8, 0x46a00000, PT ;  /* 0x46a0000008087848 */ /* 0x000fe40003fe0100 */
[----:B------:R-:W-:-:S05]  /*0940*/  SEL R13, R14, 0x63400000, !P0 ;  /* 0x634000000e0d7807 */ /* 0x000fca0004000000 */
[----:B------:R-:W-:Y:S02]  /*0950*/  IMAD.IADD R13, R8, 0x1, -R13 ;  /* 0x00000001080d7824 */ /* 0x000fe400078e0a0d */
[----:B------:R-:W-:-:S03]  /*0960*/  IMAD.MOV.U32 R8, RZ, RZ, RZ ;  /* 0x000000ffff087224 */ /* 0x000fc600078e00ff */
[----:B------:R-:W-:-:S06]  /*0970*/  IADD3 R9, PT, PT, R13, 0x7fe00000, RZ ;  /* 0x7fe000000d097810 */ /* 0x000fcc0007ffe0ff */
[----:B------:R-:W-:-:S10]  /*0980*/  DMUL R14, R16, R8 ;  /* 0x00000008100e7228 */ /* 0x000fd40000000000 */
[----:B------:R-:W-:-:S13]  /*0990*/  FSETP.GTU.AND P0, PT, |R15|, 1.469367938527859385e-39, PT ;  /* 0x001000000f00780b */ /* 0x000fda0003f0c200 */
[----:B------:R-:W-:Y:S05]  /*09a0*/  @P0 BRA `(.L_x_23) ;  /* 0x0000000000940947 */ /* 0x000fea0003800000 */
[----:B------:R-:W-:Y:S01]  /*09b0*/  DFMA R2, R16, -R6, R2 ;  /* 0x800000061002722b */ /* 0x000fe20000000002 */
[----:B------:R-:W-:-:S09]  /*09c0*/  IMAD.MOV.U32 R8, RZ, RZ, RZ ;  /* 0x000000ffff087224 */ /* 0x000fd200078e00ff */
[C---:B------:R-:W-:Y:S02]  /*09d0*/  FSETP.NEU.AND P0, PT, R3.reuse, RZ, PT ;  /* 0x000000ff0300720b */ /* 0x040fe40003f0d000 */
[----:B------:R-:W-:-:S04]  /*09e0*/  LOP3.LUT R5, R3, 0x80000000, R5, 0x48, !PT ;  /* 0x8000000003057812 */ /* 0x000fc800078e4805 */
[----:B------:R-:W-:-:S07]  /*09f0*/  LOP3.LUT R9, R5, R9, RZ, 0xfc, !PT ;  /* 0x0000000905097212 */ /* 0x000fce00078efcff */
[----:B------:R-:W-:Y:S05]  /*0a00*/  @!P0 BRA `(.L_x_23) ;  /* 0x00000000007c8947 */ /* 0x000fea0003800000 */
[----:B------:R-:W-:Y:S01]  /*0a10*/  IMAD.MOV R3, RZ, RZ, -R13 ;  /* 0x000000ffff037224 */ /* 0x000fe200078e0a0d */
[----:B------:R-:W-:Y:S01]  /*0a20*/  MOV R2, RZ ;  /* 0x000000ff00027202 */ /* 0x000fe20000000f00 */
[----:B------:R-:W-:-:S05]  /*0a30*/  DMUL.RP R8, R16, R8 ;  /* 0x0000000810087228 */ /* 0x000fca0000008000 */
[----:B------:R-:W-:-:S05]  /*0a40*/  DFMA R2, R14, -R2, R16 ;  /* 0x800000020e02722b */ /* 0x000fca0000000010 */
[----:B------:R-:W-:Y:S02]  /*0a50*/  LOP3.LUT R5, R9, R5, RZ, 0x3c, !PT ;  /* 0x0000000509057212 */ /* 0x000fe400078e3cff */
[----:B------:R-:W-:-:S04]  /*0a60*/  IADD3 R2, PT, PT, -R13, -0x43300000, RZ ;  /* 0xbcd000000d027810 */ /* 0x000fc80007ffe1ff */
[----:B------:R-:W-:-:S04]  /*0a70*/  FSETP.NEU.AND P0, PT, |R3|, R2, PT ;  /* 0x000000020300720b */ /* 0x000fc80003f0d200 */
[----:B------:R-:W-:Y:S02]  /*0a80*/  FSEL R14, R8, R14, !P0 ;  /* 0x0000000e080e7208 */ /* 0x000fe40004000000 */
[----:B------:R-:W-:Y:S01]  /*0a90*/  FSEL R15, R5, R15, !P0 ;  /* 0x0000000f050f7208 */ /* 0x000fe20004000000 */
[----:B------:R-:W-:Y:S06]  /*0aa0*/  BRA `(.L_x_23) ;  /* 0x0000000000547947 */ /* 0x000fec0003800000 */
.L_x_22:
[----:B------:R-:W-:-:S14]  /*0ab0*/  DSETP.NAN.AND P0, PT, R8, R8, PT ;  /* 0x000000080800722a */ /* 0x000fdc0003f08000 */
[----:B------:R-:W-:Y:S05]  /*0ac0*/  @P0 BRA `(.L_x_24) ;  /* 0x0000000000440947 */ /* 0x000fea0003800000 */
[----:B------:R-:W-:-:S14]  /*0ad0*/  DSETP.NAN.AND P0, PT, R4, R4, PT ;  /* 0x000000040400722a */ /* 0x000fdc0003f08000 */
[----:B------:R-:W-:Y:S05]  /*0ae0*/  @P0 BRA `(.L_x_25) ;  /* 0x0000000000300947 */ /* 0x000fea0003800000 */
[----:B------:R-:W-:Y:S01]  /*0af0*/  ISETP.NE.AND P0, PT, R23, R22, PT ;  /* 0x000000161700720c */ /* 0x000fe20003f05270 */
[----:B------:R-:W-:Y:S02]  /*0b00*/  IMAD.MOV.U32 R14, RZ, RZ, 0x0 ;  /* 0x00000000ff0e7424 */ /* 0x000fe400078e00ff */
[----:B------:R-:W-:-:S10]  /*0b10*/  IMAD.MOV.U32 R15, RZ, RZ, -0x80000 ;  /* 0xfff80000ff0f7424 */ /* 0x000fd400078e00ff */
[----:B------:R-:W-:Y:S05]  /*0b20*/  @!P0 BRA `(.L_x_23) ;  /* 0x0000000000348947 */ /* 0x000fea0003800000 */
[----:B------:R-:W-:Y:S02]  /*0b30*/  ISETP.NE.AND P0, PT, R23, 0x7ff00000, PT ;  /* 0x7ff000001700780c */ /* 0x000fe40003f05270 */
[----:B------:R-:W-:Y:S02]  /*0b40*/  LOP3.LUT R15, R9, 0x80000000, R5, 0x48, !PT ;  /* 0x80000000090f7812 */ /* 0x000fe400078e4805 */
[----:B------:R-:W-:-:S13]  /*0b50*/  ISETP.EQ.OR P0, PT, R22, RZ, !P0 ;  /* 0x000000ff1600720c */ /* 0x000fda0004702670 */
[----:B------:R-:W-:Y:S01]  /*0b60*/  @P0 LOP3.LUT R2, R15, 0x7ff00000, RZ, 0xfc, !PT ;  /* 0x7ff000000f020812 */ /* 0x000fe200078efcff */
[----:B------:R-:W-:Y:S01]  /*0b70*/  @!P0 IMAD.MOV.U32 R14, RZ, RZ, RZ ;  /* 0x000000ffff0e8224 */ /* 0x000fe200078e00ff */
[----:B------:R-:W-:-:S03]  /*0b80*/  @P0 MOV R14, RZ ;  /* 0x000000ff000e0202 */ /* 0x000fc60000000f00 */
[----:B------:R-:W-:Y:S01]  /*0b90*/  @P0 IMAD.MOV.U32 R15, RZ, RZ, R2 ;  /* 0x000000ffff0f0224 */ /* 0x000fe200078e0002 */
[----:B------:R-:W-:Y:S06]  /*0ba0*/  BRA `(.L_x_23) ;  /* 0x0000000000147947 */ /* 0x000fec0003800000 */
.L_x_25:
[----:B------:R-:W-:Y:S01]  /*0bb0*/  LOP3.LUT R15, R5, 0x80000, RZ, 0xfc, !PT ;  /* 0x00080000050f7812 */ /* 0x000fe200078efcff */
[----:B------:R-:W-:Y:S01]  /*0bc0*/  IMAD.MOV.U32 R14, RZ, RZ, R4 ;  /* 0x000000ffff0e7224 */ /* 0x000fe200078e0004 */
[----:B------:R-:W-:Y:S06]  /*0bd0*/  BRA `(.L_x_23) ;  /* 0x0000000000087947 */ /* 0x000fec0003800000 */
.L_x_24:
[----:B------:R-:W-:Y:S01]  /*0be0*/  LOP3.LUT R15, R9, 0x80000, RZ, 0xfc, !PT ;  /* 0x00080000090f7812 */ /* 0x000fe200078efcff */
[----:B------:R-:W-:-:S07]  /*0bf0*/  IMAD.MOV.U32 R14, RZ, RZ, R8 ;  /* 0x000000ffff0e7224 */ /* 0x000fce00078e0008 */
.L_x_23:
[----:B------:R-:W-:Y:S05]  /*0c00*/  BSYNC.RECONVERGENT B1 ;  /* 0x0000000000017941 */ /* 0x000fea0003800200 */
.L_x_21:
[----:B------:R-:W-:Y:S01]  /*0c10*/  IMAD.MOV.U32 R13, RZ, RZ, 0x0 ;  /* 0x00000000ff0d7424 */ /* 0x000fe200078e00ff */
[----:B------:R-:W-:Y:S01]  /*0c20*/  MOV R2, R14 ;  /* 0x0000000e00027202 */ /* 0x000fe20000000f00 */
[----:B------:R-:W-:Y:S02]  /*0c30*/  IMAD.MOV.U32 R3, RZ, RZ, R15 ;  /* 0x000000ffff037224 */ /* 0x000fe400078e000f */
[----:B------:R-:W-:Y:S05]  /*0c40*/  RET.REL.NODEC R12 `(_Z16initialize_waterRN4cuda3std3__45arrayINS2_IfLm400EEELm300EEERS3_) ;  /* 0xfffffff00cec7950 */ /* 0x000fea0003c3ffff */
.L_x_26:
        /* <DEDUP_REMOVED lines=11> */
.L_x_28:


//--------------------- .nv.shared.reserved.0     --------------------------
	.section	.nv.shared.reserved.0,"aw",@nobits
	.weak		__nv_reservedSMEM_offset_0_alias
	.size		__nv_reservedSMEM_offset_0_alias, 0, 64
	.other		__nv_reservedSMEM_offset_0_alias,@"STO_CUDA_RESERVED_SHARED STV_DEFAULT"
__nv_reservedSMEM_offset_0_alias:
	.zero		0
	.zero		64


//--------------------- .nv.global                --------------------------
	.section	.nv.global,"aw",@nobits
.nv.global:
	.type		_ZN28_INTERNAL_1694b5db_4_k_cu_dx4cuda3std3__45__cpo6cbeginE,@object
	.size		_ZN28_INTERNAL_1694b5db_4_k_cu_dx4cuda3std3__45__cpo6cbeginE,(_ZN28_INTERNAL_1694b5db_4_k_cu_dx4cuda3std6ranges3__45__cpo4prevE - _ZN28_INTERNAL_1694b5db_4_k_cu_dx4cuda3std3__45__cpo6cbeginE)
_ZN28_INTERNAL_1694b5db_4_k_cu_dx4cuda3std3__45__cpo6cbeginE:
	.zero		1
	.type		_ZN28_INTERNAL_1694b5db_4_k_cu_dx4cuda3std6ranges3__45__cpo4prevE,@object
	.size		_ZN28_INTERNAL_1694b5db_4_k_cu_dx4cuda3std6ranges3__45__cpo4prevE,(_ZN28_INTERNAL_1694b5db_4_k_cu_dx4cuda3std6ranges3__45__cpo9iter_moveE - _ZN28_INTERNAL_1694b5db_4_k_cu_dx4cuda3std6ranges3__45__cpo4prevE)
_ZN28_INTERNAL_1694b5db_4_k_cu_dx4cuda3std6ranges3__45__cpo4prevE:
	.zero		1
	.type		_ZN28_INTERNAL_1694b5db_4_k_cu_dx4cuda3std6ranges3__45__cpo9iter_moveE,@object
	.size		_ZN28_INTERNAL_1694b5db_4_k_cu_dx4cuda3std6ranges3__45__cpo9iter_moveE,(_ZN28_INTERNAL_1694b5db_4_k_cu_dx4cuda3std3__45__cpo7crbeginE - _ZN28_INTERNAL_1694b5db_4_k_cu_dx4cuda3std6ranges3__45__cpo9iter_moveE)
_ZN28_INTERNAL_1694b5db_4_k_cu_dx4cuda3std6ranges3__45__cpo9iter_moveE:
	.zero		1
	.type		_ZN28_INTERNAL_1694b5db_4_k_cu_dx4cuda3std3__45__cpo7crbeginE,@object
	.size		_ZN28_INTERNAL_1694b5db_4_k_cu_dx4cuda3std3__45__cpo7crbeginE,(_ZN28_INTERNAL_1694b5db_4_k_cu_dx4cuda3std6ranges3__45__cpo5ssizeE - _ZN28_INTERNAL_1694b5db_4_k_cu_dx4cuda3std3__45__cpo7crbeginE)
_ZN28_INTERNAL_1694b5db_4_k_cu_dx4cuda3std3__45__cpo7crbeginE:
	.zero		1
	.type		_ZN28_INTERNAL_1694b5db_4_k_cu_dx4cuda3std6ranges3__45__cpo5ssizeE,@object
	.size		_ZN28_INTERNAL_1694b5db_4_k_cu_dx4cuda3std6ranges3__45__cpo5ssizeE,(_ZN28_INTERNAL_1694b5db_4_k_cu_dx4cuda3std6ranges3__45__cpo4cendE - _ZN28_INTERNAL_1694b5db_4_k_cu_dx4cuda3std6ranges3__45__cpo5ssizeE)
_ZN28_INTERNAL_1694b5db_4_k_cu_dx4cuda3std6ranges3__45__cpo5ssizeE:
	.zero		1
	.type		_ZN28_INTERNAL_1694b5db_4_k_cu_dx4cuda3std6ranges3__45__cpo4cendE,@object
	.size		_ZN28_INTERNAL_1694b5db_4_k_cu_dx4cuda3std6ranges3__45__cpo4cendE,(_ZN28_INTERNAL_1694b5db_4_k_cu_dx4cuda3std3__45__cpo5beginE - _ZN28_INTERNAL_1694b5db_4_k_cu_dx4cuda3std6ranges3__45__cpo4cendE)
_ZN28_INTERNAL_1694b5db_4_k_cu_dx4cuda3std6ranges3__45__cpo4cendE:
	.zero		1
	.type		_ZN28_INTERNAL_1694b5db_4_k_cu_dx4cuda3std3__45__cpo5beginE,@object
	.size		_ZN28_INTERNAL_1694b5db_4_k_cu_dx4cuda3std3__45__cpo5beginE,(_ZN28_INTERNAL_1694b5db_4_k_cu_dx4cuda3std6ranges3__45__cpo9iter_swapE - _ZN28_INTERNAL_1694b5db_4_k_cu_dx4cuda3std3__45__cpo5beginE)
_ZN28_INTERNAL_1694b5db_4_k_cu_dx4cuda3std3__45__cpo5beginE:
	.zero		1
	.type		_ZN28_INTERNAL_1694b5db_4_k_cu_dx4cuda3std6ranges3__45__cpo9iter_swapE,@object
	.size		_ZN28_INTERNAL_1694b5db_4_k_cu_dx4cuda3std6ranges3__45__cpo9iter_swapE,(_ZN28_INTERNAL_1694b5db_4_k_cu_dx4cuda3std3__419piecewise_constructE - _ZN28_INTERNAL_1694b5db_4_k_cu_dx4cuda3std6ranges3__45__cpo9iter_swapE)
_ZN28_INTERNAL_1694b5db_4_k_cu_dx4cuda3std6ranges3__45__cpo9iter_swapE:
	.zero		1
	.type		_ZN28_INTERNAL_1694b5db_4_k_cu_dx4cuda3std3__419piecewise_constructE,@object
	.size		_ZN28_INTERNAL_1694b5db_4_k_cu_dx4cuda3std3__419piecewise_constructE,(_ZN28_INTERNAL_1694b5db_4_k_cu_dx4cuda3std3__45__cpo6rbeginE - _ZN28_INTERNAL_1694b5db_4_k_cu_dx4cuda3std3__419piecewise_constructE)
_ZN28_INTERNAL_1694b5db_4_k_cu_dx4cuda3std3__419piecewise_constructE:
	.zero		1
	.type		_ZN28_INTERNAL_1694b5db_4_k_cu_dx4cuda3std3__45__cpo6rbeginE,@object
	.size		_ZN28_INTERNAL_1694b5db_4_k_cu_dx4cuda3std3__45__cpo6rbeginE,(_ZN28_INTERNAL_1694b5db_4_k_cu_dx4cuda3std6ranges3__45__cpo5cdataE - _ZN28_INTERNAL_1694b5db_4_k_cu_dx4cuda3std3__45__cpo6rbeginE)
_ZN28_INTERNAL_1694b5db_4_k_cu_dx4cuda3std3__45__cpo6rbeginE:
	.zero		1
	.type		_ZN28_INTERNAL_1694b5db_4_k_cu_dx4cuda3std6ranges3__45__cpo5cdataE,@object
	.size		_ZN28_INTERNAL_1694b5db_4_k_cu_dx4cuda3std6ranges3__45__cpo5cdataE,(_ZN28_INTERNAL_1694b5db_4_k_cu_dx4cuda3std6ranges3__45__cpo3endE - _ZN28_INTERNAL_1694b5db_4_k_cu_dx4cuda3std6ranges3__45__cpo5cdataE)
_ZN28_INTERNAL_1694b5db_4_k_cu_dx4cuda3std6ranges3__45__cpo5cdataE:
	.zero		1
	.type		_ZN28_INTERNAL_1694b5db_4_k_cu_dx4cuda3std6ranges3__45__cpo3endE,@object
	.size		_ZN28_INTERNAL_1694b5db_4_k_cu_dx4cuda3std6ranges3__45__cpo3endE,(_ZN28_INTERNAL_1694b5db_4_k_cu_dx4cuda3std3__45__cpo4cendE - _ZN28_INTERNAL_1694b5db_4_k_cu_dx4cuda3std6ranges3__45__cpo3endE)
_ZN28_INTERNAL_1694b5db_4_k_cu_dx4cuda3std6ranges3__45__cpo3endE:
	.zero		1
	.type		_ZN28_INTERNAL_1694b5db_4_k_cu_dx4cuda3std3__45__cpo4cendE,@object
	.size		_ZN28_INTERNAL_1694b5db_4_k_cu_dx4cuda3std3__45__cpo4cendE,(_ZN28_INTERNAL_1694b5db_4_k_cu_dx4cuda3std6ranges3__45__cpo4dataE - _ZN28_INTERNAL_1694b5db_4_k_cu_dx4cuda3std3__45__cpo4cendE)
_ZN28_INTERNAL_1694b5db_4_k_cu_dx4cuda3std3__45__cpo4cendE:
	.zero		1
	.type		_ZN28_INTERNAL_1694b5db_4_k_cu_dx4cuda3std6ranges3__45__cpo4dataE,@object
	.size		_ZN28_INTERNAL_1694b5db_4_k_cu_dx4cuda3std6ranges3__45__cpo4dataE,(_ZN28_INTERNAL_1694b5db_4_k_cu_dx4cuda3std6ranges3__45__cpo5beginE - _ZN28_INTERNAL_1694b5db_4_k_cu_dx4cuda3std6ranges3__45__cpo4dataE)
_ZN28_INTERNAL_1694b5db_4_k_cu_dx4cuda3std6ranges3__45__cpo4dataE:
	.zero		1
	.type		_ZN28_INTERNAL_1694b5db_4_k_cu_dx4cuda3std6ranges3__45__cpo5beginE,@object
	.size		_ZN28_INTERNAL_1694b5db_4_k_cu_dx4cuda3std6ranges3__45__cpo5beginE,(_ZN28_INTERNAL_1694b5db_4_k_cu_dx4cuda3std3__45__cpo5crendE - _ZN28_INTERNAL_1694b5db_4_k_cu_dx4cuda3std6ranges3__45__cpo5beginE)
_ZN28_INTERNAL_1694b5db_4_k_cu_dx4cuda3std6ranges3__45__cpo5beginE:
	.zero		1
	.type		_ZN28_INTERNAL_1694b5db_4_k_cu_dx4cuda3std3__45__cpo5crendE,@object
	.size		_ZN28_INTERNAL_1694b5db_4_k_cu_dx4cuda3std3__45__cpo5crendE,(_ZN28_INTERNAL_1694b5db_4_k_cu_dx4cuda3std6ranges3__45__cpo8distanceE - _ZN28_INTERNAL_1694b5db_4_k_cu_dx4cuda3std3__45__cpo5crendE)
_ZN28_INTERNAL_1694b5db_4_k_cu_dx4cuda3std3__45__cpo5crendE:
	.zero		1
	.type		_ZN28_INTERNAL_1694b5db_4_k_cu_dx4cuda3std6ranges3__45__cpo8distanceE,@object
	.size		_ZN28_INTERNAL_1694b5db_4_k_cu_dx4cuda3std6ranges3__45__cpo8distanceE,(_ZN28_INTERNAL_1694b5db_4_k_cu_dx4cuda3std6ranges3__45__cpo7advanceE - _ZN28_INTERNAL_1694b5db_4_k_cu_dx4cuda3std6ranges3__45__cpo8distanceE)
_ZN28_INTERNAL_1694b5db_4_k_cu_dx4cuda3std6ranges3__45__cpo8distanceE:
	.zero		1
	.type		_ZN28_INTERNAL_1694b5db_4_k_cu_dx4cuda3std6ranges3__45__cpo7advanceE,@object
	.size		_ZN28_INTERNAL_1694b5db_4_k_cu_dx4cuda3std6ranges3__45__cpo7advanceE,(_ZN28_INTERNAL_1694b5db_4_k_cu_dx4cuda3std3__45__cpo3endE - _ZN28_INTERNAL_1694b5db_4_k_cu_dx4cuda3std6ranges3__45__cpo7advanceE)
_ZN28_INTERNAL_1694b5db_4_k_cu_dx4cuda3std6ranges3__45__cpo7advanceE:
	.zero		1
	.type		_ZN28_INTERNAL_1694b5db_4_k_cu_dx4cuda3std3__45__cpo3endE,@object
	.size		_ZN28_INTERNAL_1694b5db_4_k_cu_dx4cuda3std3__45__cpo3endE,(_ZN28_INTERNAL_1694b5db_4_k_cu_dx4cuda3std6ranges3__45__cpo4nextE - _ZN28_INTERNAL_1694b5db_4_k_cu_dx4cuda3std3__45__cpo3endE)
_ZN28_INTERNAL_1694b5db_4_k_cu_dx4cuda3std3__45__cpo3endE:
	.zero		1
	.type		_ZN28_INTERNAL_1694b5db_4_k_cu_dx4cuda3std6ranges3__45__cpo4nextE,@object
	.size		_ZN28_INTERNAL_1694b5db_4_k_cu_dx4cuda3std6ranges3__45__cpo4nextE,(_ZN28_INTERNAL_1694b5db_4_k_cu_dx4cuda3std6ranges3__45__cpo4swapE - _ZN28_INTERNAL_1694b5db_4_k_cu_dx4cuda3std6ranges3__45__cpo4nextE)
_ZN28_INTERNAL_1694b5db_4_k_cu_dx4cuda3std6ranges3__45__cpo4nextE:
	.zero		1
	.type		_ZN28_INTERNAL_1694b5db_4_k_cu_dx4cuda3std6ranges3__45__cpo4swapE,@object
	.size		_ZN28_INTERNAL_1694b5db_4_k_cu_dx4cuda3std6ranges3__45__cpo4swapE,(_ZN28_INTERNAL_1694b5db_4_k_cu_dx4cuda3std3__45__cpo4rendE - _ZN28_INTERNAL_1694b5db_4_k_cu_dx4cuda3std6ranges3__45__cpo4swapE)
_ZN28_INTERNAL_1694b5db_4_k_cu_dx4cuda3std6ranges3__45__cpo4swapE:
	.zero		1
	.type		_ZN28_INTERNAL_1694b5db_4_k_cu_dx4cuda3std3__45__cpo4rendE,@object
	.size		_ZN28_INTERNAL_1694b5db_4_k_cu_dx4cuda3std3__45__cpo4rendE,(_ZN28_INTERNAL_1694b5db_4_k_cu_dx4cuda3std6ranges3__45__cpo4sizeE - _ZN28_INTERNAL_1694b5db_4_k_cu_dx4cuda3std3__45__cpo4rendE)
_ZN28_INTERNAL_1694b5db_4_k_cu_dx4cuda3std3__45__cpo4rendE:
	.zero		1
	.type		_ZN28_INTERNAL_1694b5db_4_k_cu_dx4cuda3std6ranges3__45__cpo4sizeE,@object
	.size		_ZN28_INTERNAL_1694b5db_4_k_cu_dx4cuda3std6ranges3__45__cpo4sizeE,(_ZN28_INTERNAL_1694b5db_4_k_cu_dx4cuda3std6ranges3__45__cpo6cbeginE - _ZN28_INTERNAL_1694b5db_4_k_cu_dx4cuda3std6ranges3__45__cpo4sizeE)
_ZN28_INTERNAL_1694b5db_4_k_cu_dx4cuda3std6ranges3__45__cpo4sizeE:
	.zero		1
	.type		_ZN28_INTERNAL_1694b5db_4_k_cu_dx4cuda3std6ranges3__45__cpo6cbeginE,@object
	.size		_ZN28_INTERNAL_1694b5db_4_k_cu_dx4cuda3std6ranges3__45__cpo6cbeginE,(.L_18 - _ZN28_INTERNAL_1694b5db_4_k_cu_dx4cuda3std6ranges3__45__cpo6cbeginE)
_ZN28_INTERNAL_1694b5db_4_k_cu_dx4cuda3std6ranges3__45__cpo6cbeginE:
	.zero		1
.L_18:


//--------------------- .nv.constant0._Z9integrateR5water --------------------------
	.section	.nv.constant0._Z9integrateR5water,"a",@progbits
	.sectionflags	@""
	.align	4
.nv.constant0._Z9integrateR5water:
	.zero		904


//--------------------- .nv.constant0._Z16initialize_waterRN4cuda3std3__45arrayINS2_IfLm400EEELm300EEERS3_ --------------------------
	.section	.nv.constant0._Z16initialize_waterRN4cuda3std3__45arrayINS2_IfLm400EEELm300EEERS3_,"a",@progbits
	.sectionflags	@""
	.align	4
.nv.constant0._Z16initialize_waterRN4cuda3std3__45arrayINS2_IfLm400EEELm300EEERS3_:
	.zero		912


//--------------------- SYMBOLS --------------------------

	.type		.nv.reservedSmem.offset0,@object
	.size		.nv.reservedSmem.offset0,0x4
